	.target	sm_90a

	.elftype	@"ET_EXEC"


//--------------------- .note.nv.tkinfo           --------------------------
	.section	.note.nv.tkinfo,"",@"SHT_NOTE"
	.sectionflags	@"SHF_NOTE_NV_TKINFO"
	.tkinfo
        /*0018*/ 	.word	0x00000002
        /*0030*/ 	.string	""
        /*0030*/ 	.string	"ptxas"
        /*0030*/ 	.string	"Cuda compilation tools, release 13.0, V13.0.88"
        /*0030*/ 	.string	"Build cuda_13.0.r13.0/compiler.36424714_0"
        /*0030*/ 	.string	"-arch sm_90a -m 64 "



//--------------------- .note.nv.cuinfo           --------------------------
	.section	.note.nv.cuinfo,"",@"SHT_NOTE"
	.sectionflags	@"SHF_NOTE_NV_CUINFO"
        /*0018*/ 	.short	0x0002
        /*001a*/ 	.short	0x005a
        /*001c*/ 	.short	0x0082
	.zero		2


//--------------------- .nv.info                  --------------------------
	.section	.nv.info,"",@"SHT_CUDA_INFO"
	.align	4


	//----- nvinfo : EIATTR_REGCOUNT
	.align		4
        /*0000*/ 	.byte	0x04, 0x2f
        /*0002*/ 	.short	(.L_16 - .L_15)
	.align		4
.L_15:
        /*0004*/ 	.word	index@(_ZN7cutlass13device_kernelINS_4fmha6kernel28FmhaKernelTmaWarpSpecializedINS1_10collective30FmhaMainloopTmaWarpSpecializedINS_6half_tEffN4cute5tupleIJNS7_1CILi128EEESA_NS9_ILi48EEEEEENS8_IJiNS9_ILi1EEENS8_IJiiEEEEEESF_SF_NS4_14ResidualFusionEJEEENS4_15FmhaFwdEpilogueIS6_fNS8_IJNS9_ILi64EEESB_SA_EEEEENS2_23IndividualTileSchedulerEJEEEEEvNT_6ParamsE)
        /*0008*/ 	.word	0x000000a8


	//----- nvinfo : EIATTR_FRAME_SIZE
	.align		4
.L_16:
        /*000c*/ 	.byte	0x04, 0x11
        /*000e*/ 	.short	(.L_18 - .L_17)
	.align		4
.L_17:
        /*0010*/ 	.word	index@($__internal_0_$__cuda_sm20_rcp_rn_f32_slowpath)
        /*0014*/ 	.word	0x00000000


	//----- nvinfo : EIATTR_FRAME_SIZE
	.align		4
.L_18:
        /*0018*/ 	.byte	0x04, 0x11
        /*001a*/ 	.short	(.L_20 - .L_19)
	.align		4
.L_19:
        /*001c*/ 	.word	index@(_ZN7cutlass13device_kernelINS_4fmha6kernel28FmhaKernelTmaWarpSpecializedINS1_10collective30FmhaMainloopTmaWarpSpecializedINS_6half_tEffN4cute5tupleIJNS7_1CILi128EEESA_NS9_ILi48EEEEEENS8_IJiNS9_ILi1EEENS8_IJiiEEEEEESF_SF_NS4_14ResidualFusionEJEEENS4_15FmhaFwdEpilogueIS6_fNS8_IJNS9_ILi64EEESB_SA_EEEEENS2_23IndividualTileSchedulerEJEEEEEvNT_6ParamsE)
        /*0020*/ 	.word	0x00000000


	//----- nvinfo : EIATTR_MIN_STACK_SIZE
	.align		4
.L_20:
        /*0024*/ 	.byte	0x04, 0x12
        /*0026*/ 	.short	(.L_22 - .L_21)
	.align		4
.L_21:
        /*0028*/ 	.word	index@(_ZN7cutlass13device_kernelINS_4fmha6kernel28FmhaKernelTmaWarpSpecializedINS1_10collective30FmhaMainloopTmaWarpSpecializedINS_6half_tEffN4cute5tupleIJNS7_1CILi128EEESA_NS9_ILi48EEEEEENS8_IJiNS9_ILi1EEENS8_IJiiEEEEEESF_SF_NS4_14ResidualFusionEJEEENS4_15FmhaFwdEpilogueIS6_fNS8_IJNS9_ILi64EEESB_SA_EEEEENS2_23IndividualTileSchedulerEJEEEEEvNT_6ParamsE)
        /*002c*/ 	.word	0x00000000
.L_22:


//--------------------- .nv.compat                --------------------------
	.section	.nv.compat,"",@"SHT_CUDA_COMPAT_INFO"
	.align	4
        /*0000*/ 	.byte	0x02, 0x09, 0x01, 0x00, 0x02, 0x02, 0x04, 0x00, 0x02, 0x05, 0x05, 0x00, 0x03, 0x07, 0x01, 0x01
        /*0010*/ 	.byte	0x02, 0x03, 0x01, 0x00, 0x02, 0x06, 0x01, 0x00, 0x04, 0x0b, 0x08, 0x00, 0x00, 0x00, 0x00, 0x00
        /*0020*/ 	.byte	0x00, 0x00, 0x00, 0x00


//--------------------- .nv.info._ZN7cutlass13device_kernelINS_4fmha6kernel28FmhaKernelTmaWarpSpecializedINS1_10collective30FmhaMainloopTmaWarpSpecializedINS_6half_tEffN4cute5tupleIJNS7_1CILi128EEESA_NS9_ILi48EEEEEENS8_IJiNS9_ILi1EEENS8_IJiiEEEEEESF_SF_NS4_14ResidualFusionEJEEENS4_15FmhaFwdEpilogueIS6_fNS8_IJNS9_ILi64EEESB_SA_EEEEENS2_23IndividualTileSchedulerEJEEEEEvNT_6ParamsE --------------------------
	.section	.nv.info._ZN7cutlass13device_kernelINS_4fmha6kernel28FmhaKernelTmaWarpSpecializedINS1_10collective30FmhaMainloopTmaWarpSpecializedINS_6half_tEffN4cute5tupleIJNS7_1CILi128EEESA_NS9_ILi48EEEEEENS8_IJiNS9_ILi1EEENS8_IJiiEEEEEESF_SF_NS4_14ResidualFusionEJEEENS4_15FmhaFwdEpilogueIS6_fNS8_IJNS9_ILi64EEESB_SA_EEEEENS2_23IndividualTileSchedulerEJEEEEEvNT_6ParamsE,"",@"SHT_CUDA_INFO"
	.sectionflags	@""
	.align	4


	//----- nvinfo : EIATTR_CUDA_API_VERSION
	.align		4
        /*0000*/ 	.byte	0x04, 0x37
        /*0002*/ 	.short	(.L_24 - .L_23)
.L_23:
        /*0004*/ 	.word	0x00000082


	//----- nvinfo : EIATTR_KPARAM_INFO
	.align		4
.L_24:
        /*0008*/ 	.byte	0x04, 0x17
        /*000a*/ 	.short	(.L_26 - .L_25)
.L_25:
        /*000c*/ 	.word	0x00000000
        /*0010*/ 	.short	0x0000
        /*0012*/ 	.short	0x0070
        /*0014*/ 	.byte	0x00, 0xf0, 0x01, 0x20


	//----- nvinfo : EIATTR_SPARSE_MMA_MASK
	.align		4
.L_26:
        /*0018*/ 	.byte	0x03, 0x50
        /*001a*/ 	.short	0x0000


	//----- nvinfo : EIATTR_MAXREG_COUNT
	.align		4
        /*001c*/ 	.byte	0x03, 0x1b
        /*001e*/ 	.short	0x00a8


	//----- nvinfo : EIATTR_NUM_BARRIERS
	.align		4
        /*0020*/ 	.byte	0x02, 0x4c
        /*0022*/ 	.byte	0x02
	.zero		1


	//----- nvinfo : EIATTR_EXTERNS
	.align		4
        /*0024*/ 	.byte	0x04, 0x0f
        /*0026*/ 	.short	(.L_28 - .L_27)


	//   ....[0]....
	.align		4
.L_27:
        /*0028*/ 	.word	index@(__assertfail)


	//----- nvinfo : EIATTR_MERCURY_ISA_VERSION
	.align		4
.L_28:
        /*002c*/ 	.byte	0x03, 0x5f
        /*002e*/ 	.short	0x0101


	//----- nvinfo : EIATTR_INT_WARP_WIDE_INSTR_OFFSETS
	.align		4
        /*0030*/ 	.byte	0x04, 0x31
        /*0032*/ 	.short	(.L_30 - .L_29)


	//   ....[0]....
.L_29:
        /*0034*/ 	.word	0x000006f0


	//   ....[1]....
        /*0038*/ 	.word	0x00000700


	//   ....[2]....
        /*003c*/ 	.word	0x00000710


	//   ....[3]....
        /*0040*/ 	.word	0x00000720


	//   ....[4]....
        /*0044*/ 	.word	0x00000790


	//----- nvinfo : EIATTR_COOP_GROUP_MASK_REGIDS
	.align		4
.L_30:
        /*0048*/ 	.byte	0x04, 0x29
        /*004a*/ 	.short	(.L_32 - .L_31)


	//   ....[0]....
.L_31:
        /*004c*/ 	.word	0xffffffff


	//   ....[1]....
        /*0050*/ 	.word	0xffffffff


	//   ....[2]....
        /*0054*/ 	.word	0xffffffff


	//   ....[3]....
        /*0058*/ 	.word	0xffffffff


	//   ....[4]....
        /*005c*/ 	.word	0xffffffff


	//   ....[5]....
        /*0060*/ 	.word	0xffffffff


	//   ....[6]....
        /*0064*/ 	.word	0xffffffff


	//   ....[7]....
        /*0068*/ 	.word	0xffffffff


	//   ....[8]....
        /*006c*/ 	.word	0xffffffff


	//   ....[9]....
        /*0070*/ 	.word	0xffffffff


	//   ....[10]....
        /*0074*/ 	.word	0xffffffff


	//   ....[11]....
        /*0078*/ 	.word	0xffffffff


	//   ....[12]....
        /*007c*/ 	.word	0xffffffff


	//   ....[13]....
        /*0080*/ 	.word	0xffffffff


	//   ....[14]....
        /*0084*/ 	.word	0xffffffff


	//   ....[15]....
        /*0088*/ 	.word	0xffffffff


	//   ....[16]....
        /*008c*/ 	.word	0xffffffff


	//   ....[17]....
        /*0090*/ 	.word	0xffffffff


	//   ....[18]....
        /*0094*/ 	.word	0xffffffff


	//   ....[19]....
        /*0098*/ 	.word	0xffffffff


	//   ....[20]....
        /*009c*/ 	.word	0xffffffff


	//   ....[21]....
        /*00a0*/ 	.word	0xffffffff


	//----- nvinfo : EIATTR_COOP_GROUP_INSTR_OFFSETS
	.align		4
.L_32:
        /*00a4*/ 	.byte	0x04, 0x28
        /*00a6*/ 	.short	(.L_34 - .L_33)


	//   ....[0]....
.L_33:
        /*00a8*/ 	.word	0x00000050


	//   ....[1]....
        /*00ac*/ 	.word	0x00000080


	//   ....[2]....
        /*00b0*/ 	.word	0x000001b0


	//   ....[3]....
        /*00b4*/ 	.word	0x00000370


	//   ....[4]....
        /*00b8*/ 	.word	0x00000530


	//   ....[5]....
        /*00bc*/ 	.word	0x00000690


	//   ....[6]....
        /*00c0*/ 	.word	0x00001a50


	//   ....[7]....
        /*00c4*/ 	.word	0x00001b00


	//   ....[8]....
        /*00c8*/ 	.word	0x00002350


	//   ....[9]....
        /*00cc*/ 	.word	0x00002480


	//   ....[10]....
        /*00d0*/ 	.word	0x000044f0


	//   ....[11]....
        /*00d4*/ 	.word	0x00004510


	//   ....[12]....
        /*00d8*/ 	.word	0x00004e80


	//   ....[13]....
        /*00dc*/ 	.word	0x00004fc0


	//   ....[14]....
        /*00e0*/ 	.word	0x000079f0


	//   ....[15]....
        /*00e4*/ 	.word	0x00007af0


	//   ....[16]....
        /*00e8*/ 	.word	0x00008440


	//   ....[17]....
        /*00ec*/ 	.word	0x00008560


	//   ....[18]....
        /*00f0*/ 	.word	0x0000a470


	//   ....[19]....
        /*00f4*/ 	.word	0x0000a4b0


	//   ....[20]....
        /*00f8*/ 	.word	0x0000a4f0


	//   ....[21]....
        /*00fc*/ 	.word	0x0000a510


	//----- nvinfo : EIATTR_REG_RECONFIG
	.align		4
.L_34:
        /*0100*/ 	.byte	0x01, 0x54
	.zero		2


	//----- nvinfo : EIATTR_SYSCALL_OFFSETS
	.align		4
        /*0104*/ 	.byte	0x04, 0x46
        /*0106*/ 	.short	(.L_36 - .L_35)


	//   ....[0]....
.L_35:
        /*0108*/ 	.word	0x0000ae50


	//   ....[1]....
        /*010c*/ 	.word	0x0000afb0


	//----- nvinfo : EIATTR_MBARRIER_INSTR_OFFSETS
	.align		4
.L_36:
        /*0110*/ 	.byte	0x04, 0x39
        /*0112*/ 	.short	(.L_38 - .L_37)


	//   ....[0]....
.L_37:
        /*0114*/ 	.word	0x00000320
        /*0118*/ 	.word	0x000000ff
        /*011c*/ 	.word	0x00012050
        /*0120*/ 	.short	0x0100
        /*0122*/ 	.byte	0x06
	.zero		1


	//   ....[1]....
        /*0124*/ 	.word	0x00000330
        /*0128*/ 	.word	0x000000ff
        /*012c*/ 	.word	0x00012060
        /*0130*/ 	.short	0x0100
        /*0132*/ 	.byte	0x06
	.zero		1


	//   ....[2]....
        /*0134*/ 	.word	0x00000340
        /*0138*/ 	.word	0x000000ff
        /*013c*/ 	.word	0x00012058
        /*0140*/ 	.short	0x0100
        /*0142*/ 	.byte	0x06
	.zero		1


	//   ....[3]....
        /*0144*/ 	.word	0x00000350
        /*0148*/ 	.word	0x000000ff
        /*014c*/ 	.word	0x00012068
        /*0150*/ 	.short	0x0100
        /*0152*/ 	.byte	0x06
	.zero		1


	//   ....[4]....
        /*0154*/ 	.word	0x00000480
        /*0158*/ 	.word	0x000000ff
        /*015c*/ 	.word	0x00012000
        /*0160*/ 	.short	0x0100
        /*0162*/ 	.byte	0x06
	.zero		1


	//   ....[5]....
        /*0164*/ 	.word	0x00000490
        /*0168*/ 	.word	0x000000ff
        /*016c*/ 	.word	0x00012028
        /*0170*/ 	.short	0x0100
        /*0172*/ 	.byte	0x06
	.zero		1


	//   ....[6]....
        /*0174*/ 	.word	0x000004a0
        /*0178*/ 	.word	0x000000ff
        /*017c*/ 	.word	0x00012008
        /*0180*/ 	.short	0x0100
        /*0182*/ 	.byte	0x06
	.zero		1


	//   ....[7]....
        /*0184*/ 	.word	0x000004b0
        /*0188*/ 	.word	0x000000ff
        /*018c*/ 	.word	0x00012030
        /*0190*/ 	.short	0x0100
        /*0192*/ 	.byte	0x06
	.zero		1


	//   ....[8]....
        /*0194*/ 	.word	0x000004c0
        /*0198*/ 	.word	0x000000ff
        /*019c*/ 	.word	0x00012010
        /*01a0*/ 	.short	0x0100
        /*01a2*/ 	.byte	0x06
	.zero		1


	//   ....[9]....
        /*01a4*/ 	.word	0x000004d0
        /*01a8*/ 	.word	0x000000ff
        /*01ac*/ 	.word	0x00012038
        /*01b0*/ 	.short	0x0100
        /*01b2*/ 	.byte	0x06
	.zero		1


	//   ....[10]....
        /*01b4*/ 	.word	0x000004e0
        /*01b8*/ 	.word	0x000000ff
        /*01bc*/ 	.word	0x00012018
        /*01c0*/ 	.short	0x0100
        /*01c2*/ 	.byte	0x06
	.zero		1


	//   ....[11]....
        /*01c4*/ 	.word	0x000004f0
        /*01c8*/ 	.word	0x000000ff
        /*01cc*/ 	.word	0x00012040
        /*01d0*/ 	.short	0x0100
        /*01d2*/ 	.byte	0x06
	.zero		1


	//   ....[12]....
        /*01d4*/ 	.word	0x00000500
        /*01d8*/ 	.word	0x000000ff
        /*01dc*/ 	.word	0x00012020
        /*01e0*/ 	.short	0x0100
        /*01e2*/ 	.byte	0x06
	.zero		1


	//   ....[13]....
        /*01e4*/ 	.word	0x00000510
        /*01e8*/ 	.word	0x000000ff
        /*01ec*/ 	.word	0x00012048
        /*01f0*/ 	.short	0x0100
        /*01f2*/ 	.byte	0x06
	.zero		1


	//   ....[14]....
        /*01f4*/ 	.word	0x00000640
        /*01f8*/ 	.word	0x000000ff
        /*01fc*/ 	.word	0x00012070
        /*0200*/ 	.short	0x0100
        /*0202*/ 	.byte	0x06
	.zero		1


	//   ....[15]....
        /*0204*/ 	.word	0x00000650
        /*0208*/ 	.word	0x000000ff
        /*020c*/ 	.word	0x00012080
        /*0210*/ 	.short	0x0100
        /*0212*/ 	.byte	0x06
	.zero		1


	//   ....[16]....
        /*0214*/ 	.word	0x00000660
        /*0218*/ 	.word	0x000000ff
        /*021c*/ 	.word	0x00012078
        /*0220*/ 	.short	0x0100
        /*0222*/ 	.byte	0x06
	.zero		1


	//   ....[17]....
        /*0224*/ 	.word	0x00000670
        /*0228*/ 	.word	0x000000ff
        /*022c*/ 	.word	0x00012088
        /*0230*/ 	.short	0x0100
        /*0232*/ 	.byte	0x06
	.zero		1


	//   ....[18]....
        /*0234*/ 	.word	0x000007b0
        /*0238*/ 	.word	0x000000ff
        /*023c*/ 	.word	0x00012090
        /*0240*/ 	.short	0x0100
        /*0242*/ 	.byte	0x06
	.zero		1


	//   ....[19]....
        /*0244*/ 	.word	0x000007c0
        /*0248*/ 	.word	0x000000ff
        /*024c*/ 	.word	0x00012098
        /*0250*/ 	.short	0x0100
        /*0252*/ 	.byte	0x06
	.zero		1


	//   ....[20]....
        /*0254*/ 	.word	0x000007d0
        /*0258*/ 	.word	0x000000ff
        /*025c*/ 	.word	0x000120a0
        /*0260*/ 	.short	0x0100
        /*0262*/ 	.byte	0x06
	.zero		1


	//   ....[21]....
        /*0264*/ 	.word	0x000007e0
        /*0268*/ 	.word	0x000000ff
        /*026c*/ 	.word	0x000120a8
        /*0270*/ 	.short	0x0100
        /*0272*/ 	.byte	0x06
	.zero		1


	//   ....[22]....
        /*0274*/ 	.word	0x000008e0
        /*0278*/ 	.word	0x000000ff
        /*027c*/ 	.word	0x000120c0
        /*0280*/ 	.short	0x0100
        /*0282*/ 	.byte	0x06
	.zero		1


	//   ....[23]....
        /*0284*/ 	.word	0x000008f0
        /*0288*/ 	.word	0x000000ff
        /*028c*/ 	.word	0x000120d8
        /*0290*/ 	.short	0x0100
        /*0292*/ 	.byte	0x06
	.zero		1


	//   ....[24]....
        /*0294*/ 	.word	0x00000900
        /*0298*/ 	.word	0x000000ff
        /*029c*/ 	.word	0x000120c8
        /*02a0*/ 	.short	0x0100
        /*02a2*/ 	.byte	0x06
	.zero		1


	//   ....[25]....
        /*02a4*/ 	.word	0x00000910
        /*02a8*/ 	.word	0x000000ff
        /*02ac*/ 	.word	0x000120e0
        /*02b0*/ 	.short	0x0100
        /*02b2*/ 	.byte	0x06
	.zero		1


	//   ....[26]....
        /*02b4*/ 	.word	0x00000920
        /*02b8*/ 	.word	0x000000ff
        /*02bc*/ 	.word	0x000120d0
        /*02c0*/ 	.short	0x0100
        /*02c2*/ 	.byte	0x06
	.zero		1


	//   ....[27]....
        /*02c4*/ 	.word	0x00000930
        /*02c8*/ 	.word	0x000000ff
        /*02cc*/ 	.word	0x000120e8
        /*02d0*/ 	.short	0x0100
        /*02d2*/ 	.byte	0x06
	.zero		1


	//   ....[28]....
        /*02d4*/ 	.word	0x00000db0
        /*02d8*/ 	.word	0x000000ff
        /*02dc*/ 	.word	0x00012050
        /*02e0*/ 	.short	0x010a
        /*02e2*/ 	.byte	0x08
	.zero		1


	//   ....[29]....
        /*02e4*/ 	.word	0x00000e30
        /*02e8*/ 	.word	0x000000ff
        /*02ec*/ 	.word	0x00012000
        /*02f0*/ 	.short	0x010a
        /*02f2*/ 	.byte	0x24
	.zero		1


	//   ....[30]....
        /*02f4*/ 	.word	0x00000e80
        /*02f8*/ 	.word	0x000000ff
        /*02fc*/ 	.word	0xfffffff8
        /*0300*/ 	.short	0x010a
        /*0302*/ 	.byte	0x14
	.zero		1


	//   ....[31]....
        /*0304*/ 	.word	0x00003630
        /*0308*/ 	.word	0x00000000
        /*030c*/ 	.word	0x00000000
        /*0310*/ 	.short	0x0101
        /*0312*/ 	.byte	0x15
	.zero		1


	//   ....[32]....
        /*0314*/ 	.word	0x000037e0
        /*0318*/ 	.word	0x000000ff
        /*031c*/ 	.word	0x00012008
        /*0320*/ 	.short	0x010a
        /*0322*/ 	.byte	0x24
	.zero		1


	//   ....[33]....
        /*0324*/ 	.word	0x00004000
        /*0328*/ 	.word	0x000000ff
        /*032c*/ 	.word	0x00000000
        /*0330*/ 	.short	0x0101
        /*0332*/ 	.byte	0x07
	.zero		1


	//   ....[34]....
        /*0334*/ 	.word	0x00004160
        /*0338*/ 	.word	0x000000ff
        /*033c*/ 	.word	0x00012000
        /*0340*/ 	.short	0x010a
        /*0342*/ 	.byte	0x0a
	.zero		1


	//   ....[35]....
        /*0344*/ 	.word	0x00006010
        /*0348*/ 	.word	0x000000ff
        /*034c*/ 	.word	0x00012000
        /*0350*/ 	.short	0x010a
        /*0352*/ 	.byte	0x0a
	.zero		1


	//   ....[36]....
        /*0354*/ 	.word	0x00006450
        /*0358*/ 	.word	0x000000ff
        /*035c*/ 	.word	0x00012000
        /*0360*/ 	.short	0x010a
        /*0362*/ 	.byte	0x0a
	.zero		1


	//   ....[37]....
        /*0364*/ 	.word	0x00006c50
        /*0368*/ 	.word	0x000000ff
        /*036c*/ 	.word	0x00000000
        /*0370*/ 	.short	0x0101
        /*0372*/ 	.byte	0x0a
	.zero		1


	//   ....[38]....
        /*0374*/ 	.word	0x00006d00
        /*0378*/ 	.word	0x000000ff
        /*037c*/ 	.word	0x00000000
        /*0380*/ 	.short	0x0101
        /*0382*/ 	.byte	0x04
	.zero		1


	//   ....[39]....
        /*0384*/ 	.word	0x00006eb0
        /*0388*/ 	.word	0x000000ff
        /*038c*/ 	.word	0x00012000
        /*0390*/ 	.short	0x010a
        /*0392*/ 	.byte	0x0a
	.zero		1


	//   ....[40]....
        /*0394*/ 	.word	0x000097b0
        /*0398*/ 	.word	0x000000ff
        /*039c*/ 	.word	0x00012000
        /*03a0*/ 	.short	0x010a
        /*03a2*/ 	.byte	0x0a
	.zero		1


	//   ....[41]....
        /*03a4*/ 	.word	0x00009a50
        /*03a8*/ 	.word	0x000000ff
        /*03ac*/ 	.word	0x00012000
        /*03b0*/ 	.short	0x010a
        /*03b2*/ 	.byte	0x0a
	.zero		1


	//   ....[42]....
        /*03b4*/ 	.word	0x0000a2b0
        /*03b8*/ 	.word	0x000000ff
        /*03bc*/ 	.word	0x00000000
        /*03c0*/ 	.short	0x0101
        /*03c2*/ 	.byte	0x0a
	.zero		1


	//   ....[43]....
        /*03c4*/ 	.word	0x0000a360
        /*03c8*/ 	.word	0x000000ff
        /*03cc*/ 	.word	0x00000000
        /*03d0*/ 	.short	0x0101
        /*03d2*/ 	.byte	0x04
	.zero		1


	//   ....[44]....
        /*03d4*/ 	.word	0x0000a9c0
        /*03d8*/ 	.word	0x000000ff
        /*03dc*/ 	.word	0x00000008
        /*03e0*/ 	.short	0x010a
        /*03e2*/ 	.byte	0x14
	.zero		1


	//   ....[45]....
        /*03e4*/ 	.word	0x0000b810
        /*03e8*/ 	.word	0x00000000
        /*03ec*/ 	.word	0x00012090
        /*03f0*/ 	.short	0x0101
        /*03f2*/ 	.byte	0x24
	.zero		1


	//   ....[46]....
        /*03f4*/ 	.word	0x0000b960
        /*03f8*/ 	.word	0x00000004
        /*03fc*/ 	.word	0x00012060
        /*0400*/ 	.short	0x010a
        /*0402*/ 	.byte	0x3f
	.zero		1


	//   ....[47]....
        /*0404*/ 	.word	0x0000bc80
        /*0408*/ 	.word	0x00000005
        /*040c*/ 	.word	0x00012028
        /*0410*/ 	.short	0x010a
        /*0412*/ 	.byte	0x3f
	.zero		1


	//   ....[48]....
        /*0414*/ 	.word	0x0000bfa0
        /*0418*/ 	.word	0x00000005
        /*041c*/ 	.word	0x00012060
        /*0420*/ 	.short	0x010a
        /*0422*/ 	.byte	0x3f
	.zero		1


	//   ....[49]....
        /*0424*/ 	.word	0x0000c2f0
        /*0428*/ 	.word	0x00000004
        /*042c*/ 	.word	0x00012028
        /*0430*/ 	.short	0x010a
        /*0432*/ 	.byte	0x3f
	.zero		1


	//   ....[50]....
        /*0434*/ 	.word	0x0000c700
        /*0438*/ 	.word	0x00000006
        /*043c*/ 	.word	0x00012028
        /*0440*/ 	.short	0x010a
        /*0442*/ 	.byte	0x3f
	.zero		1


	//   ....[51]....
        /*0444*/ 	.word	0x0000ca50
        /*0448*/ 	.word	0x00000006
        /*044c*/ 	.word	0x00012028
        /*0450*/ 	.short	0x010a
        /*0452*/ 	.byte	0x3f
	.zero		1


	//   ....[52]....
        /*0454*/ 	.word	0x0000cd90
        /*0458*/ 	.word	0x00000003
        /*045c*/ 	.word	0x00012050
        /*0460*/ 	.short	0x010a
        /*0462*/ 	.byte	0x3f
	.zero		1


	//   ....[53]....
        /*0464*/ 	.word	0x0000cdf0
        /*0468*/ 	.word	0x00000003
        /*046c*/ 	.word	0x00012000
        /*0470*/ 	.short	0x010a
        /*0472*/ 	.byte	0x3f
	.zero		1


	//   ....[54]....
        /*0474*/ 	.word	0x0000ce50
        /*0478*/ 	.word	0x00000003
        /*047c*/ 	.word	0xfffffff8
        /*0480*/ 	.short	0x010a
        /*0482*/ 	.byte	0x3f
	.zero		1


	//   ....[55]....
        /*0484*/ 	.word	0x0000ceb0
        /*0488*/ 	.word	0x00000009
        /*048c*/ 	.word	0x00012008
        /*0490*/ 	.short	0x010a
        /*0492*/ 	.byte	0x3f
	.zero		1


	//   ....[56]....
        /*0494*/ 	.word	0x0000cf10
        /*0498*/ 	.word	0x00000008
        /*049c*/ 	.word	0x00012000
        /*04a0*/ 	.short	0x010a
        /*04a2*/ 	.byte	0x3f
	.zero		1


	//   ....[57]....
        /*04a4*/ 	.word	0x0000cf70
        /*04a8*/ 	.word	0x00000008
        /*04ac*/ 	.word	0x00012000
        /*04b0*/ 	.short	0x010a
        /*04b2*/ 	.byte	0x3f
	.zero		1


	//   ....[58]....
        /*04b4*/ 	.word	0x0000cfd0
        /*04b8*/ 	.word	0x0000000c
        /*04bc*/ 	.word	0x00012000
        /*04c0*/ 	.short	0x010a
        /*04c2*/ 	.byte	0x3f
	.zero		1


	//   ....[59]....
        /*04c4*/ 	.word	0x0000d030
        /*04c8*/ 	.word	0x00000009
        /*04cc*/ 	.word	0x00012000
        /*04d0*/ 	.short	0x010a
        /*04d2*/ 	.byte	0x3f
	.zero		1


	//   ....[60]....
        /*04d4*/ 	.word	0x0000d090
        /*04d8*/ 	.word	0x00000003
        /*04dc*/ 	.word	0x00000008
        /*04e0*/ 	.short	0x010a
        /*04e2*/ 	.byte	0x3f
	.zero		1


	//   ....[61]....
        /*04e4*/ 	.word	0x0000d0e0
        /*04e8*/ 	.word	0x00000004
        /*04ec*/ 	.word	0x00012060
        /*04f0*/ 	.short	0x010a
        /*04f2*/ 	.byte	0x3f
	.zero		1


	//   ....[62]....
        /*04f4*/ 	.word	0x0000d130
        /*04f8*/ 	.word	0x00000005
        /*04fc*/ 	.word	0x00012028
        /*0500*/ 	.short	0x010a
        /*0502*/ 	.byte	0x3f
	.zero		1


	//   ....[63]....
        /*0504*/ 	.word	0x0000d180
        /*0508*/ 	.word	0x00000005
        /*050c*/ 	.word	0x00012060
        /*0510*/ 	.short	0x010a
        /*0512*/ 	.byte	0x3f
	.zero		1


	//   ....[64]....
        /*0514*/ 	.word	0x0000d1d0
        /*0518*/ 	.word	0x00000004
        /*051c*/ 	.word	0x00012028
        /*0520*/ 	.short	0x010a
        /*0522*/ 	.byte	0x3f
	.zero		1


	//   ....[65]....
        /*0524*/ 	.word	0x0000d220
        /*0528*/ 	.word	0x00000006
        /*052c*/ 	.word	0x00012028
        /*0530*/ 	.short	0x010a
        /*0532*/ 	.byte	0x3f
	.zero		1


	//   ....[66]....
        /*0534*/ 	.word	0x0000d270
        /*0538*/ 	.word	0x00000006
        /*053c*/ 	.word	0x00012028
        /*0540*/ 	.short	0x010a
        /*0542*/ 	.byte	0x3f
	.zero		1


	//----- nvinfo : EIATTR_NUM_MBARRIERS
	.align		4
.L_38:
        /*0544*/ 	.byte	0x03, 0x38
        /*0546*/ 	.short	0x001c


	//----- nvinfo : EIATTR_EXIT_INSTR_OFFSETS
	.align		4
        /*0548*/ 	.byte	0x04, 0x1c
        /*054a*/ 	.short	(.L_40 - .L_39)


	//   ....[0]....
.L_39:
        /*054c*/ 	.word	0x000009d0


	//   ....[1]....
        /*0550*/ 	.word	0x0000b820


	//   ....[2]....
        /*0554*/ 	.word	0x0000b860


	//   ....[3]....
        /*0558*/ 	.word	0x0000c5d0


	//   ....[4]....
        /*055c*/ 	.word	0x0000cd70


	//----- nvinfo : EIATTR_MAX_THREADS
	.align		4
.L_40:
        /*0560*/ 	.byte	0x04, 0x05
        /*0562*/ 	.short	(.L_42 - .L_41)
.L_41:
        /*0564*/ 	.word	0x00000180
        /*0568*/ 	.word	0x00000001
        /*056c*/ 	.word	0x00000001


	//----- nvinfo : EIATTR_CRS_STACK_SIZE
	.align		4
.L_42:
        /*0570*/ 	.byte	0x04, 0x1e
        /*0572*/ 	.short	(.L_44 - .L_43)
.L_43:
        /*0574*/ 	.word	0x00000000


	//----- nvinfo : EIATTR_CBANK_PARAM_SIZE
	.align		4
.L_44:
        /*0578*/ 	.byte	0x03, 0x19
        /*057a*/ 	.short	0x0870


	//----- nvinfo : EIATTR_PARAM_CBANK
	.align		4
        /*057c*/ 	.byte	0x04, 0x0a
        /*057e*/ 	.short	(.L_46 - .L_45)
	.align		4
.L_45:
        /*0580*/ 	.word	index@(.nv.constant0._ZN7cutlass13device_kernelINS_4fmha6kernel28FmhaKernelTmaWarpSpecializedINS1_10collective30FmhaMainloopTmaWarpSpecializedINS_6half_tEffN4cute5tupleIJNS7_1CILi128EEESA_NS9_ILi48EEEEEENS8_IJiNS9_ILi1EEENS8_IJiiEEEEEESF_SF_NS4_14ResidualFusionEJEEENS4_15FmhaFwdEpilogueIS6_fNS8_IJNS9_ILi64EEESB_SA_EEEEENS2_23IndividualTileSchedulerEJEEEEEvNT_6ParamsE)
        /*0584*/ 	.short	0x0210
        /*0586*/ 	.short	0x0870


	//----- nvinfo : EIATTR_SW_WAR
	.align		4
.L_46:
        /*0588*/ 	.byte	0x04, 0x36
        /*058a*/ 	.short	(.L_48 - .L_47)
.L_47:
        /*058c*/ 	.word	0x00000008
.L_48:


//--------------------- .nv.callgraph             --------------------------
	.section	.nv.callgraph,"",@"SHT_CUDA_CALLGRAPH"
	.align	4
	.sectionentsize	8
	.align		4
        /*0000*/ 	.word	0x00000000
	.align		4
        /*0004*/ 	.word	0xffffffff
	.align		4
        /*0008*/ 	.word	index@(_ZN7cutlass13device_kernelINS_4fmha6kernel28FmhaKernelTmaWarpSpecializedINS1_10collective30FmhaMainloopTmaWarpSpecializedINS_6half_tEffN4cute5tupleIJNS7_1CILi128EEESA_NS9_ILi48EEEEEENS8_IJiNS9_ILi1EEENS8_IJiiEEEEEESF_SF_NS4_14ResidualFusionEJEEENS4_15FmhaFwdEpilogueIS6_fNS8_IJNS9_ILi64EEESB_SA_EEEEENS2_23IndividualTileSchedulerEJEEEEEvNT_6ParamsE)
	.align		4
        /*000c*/ 	.word	index@(__assertfail)
	.align		4
        /*0010*/ 	.word	0x00000000
	.align		4
        /*0014*/ 	.word	0xfffffffe
	.align		4
        /*0018*/ 	.word	0x00000000
	.align		4
        /*001c*/ 	.word	0xfffffffd
	.align		4
        /*0020*/ 	.word	0x00000000
	.align		4
        /*0024*/ 	.word	0xfffffffc


//--------------------- .nv.constant4             --------------------------
	.section	.nv.constant4,"a",@progbits
	.align	8
	.align		8
.nv.constant4:
        /*0000*/ 	.dword	__assertfail
	.align		8
        /*0008*/ 	.dword	__unnamed_1
	.align		8
        /*0010*/ 	.dword	__unnamed_2
	.align		8
        /*0018*/ 	.dword	_ZN39_INTERNAL_536b3c1e_4_k_cu_09959f0f_31284cuda3std3__45__cpo5beginE
	.align		8
        /*0020*/ 	.dword	_ZN39_INTERNAL_536b3c1e_4_k_cu_09959f0f_31284cuda3std3__45__cpo3endE
	.align		8
        /*0028*/ 	.dword	_ZN39_INTERNAL_536b3c1e_4_k_cu_09959f0f_31284cuda3std3__45__cpo6cbeginE
	.align		8
        /*0030*/ 	.dword	_ZN39_INTERNAL_536b3c1e_4_k_cu_09959f0f_31284cuda3std3__45__cpo4cendE
	.align		8
        /*0038*/ 	.dword	_ZN39_INTERNAL_536b3c1e_4_k_cu_09959f0f_31284cuda3std3__441_GLOBAL__N__536b3c1e_4_k_cu_09959f0f_31286ignoreE
	.align		8
        /*0040*/ 	.dword	_ZN39_INTERNAL_536b3c1e_4_k_cu_09959f0f_31284cuda3std3__419piecewise_constructE
	.align		8
        /*0048*/ 	.dword	_ZN39_INTERNAL_536b3c1e_4_k_cu_09959f0f_31284cuda3std3__48in_placeE
	.align		8
        /*0050*/ 	.dword	_ZN39_INTERNAL_536b3c1e_4_k_cu_09959f0f_31284cuda3std6ranges3__45__cpo4swapE
	.align		8
        /*0058*/ 	.dword	_ZN39_INTERNAL_536b3c1e_4_k_cu_09959f0f_31284cuda3std6ranges3__45__cpo9iter_moveE
	.align		8
        /*0060*/ 	.dword	_ZN39_INTERNAL_536b3c1e_4_k_cu_09959f0f_31284cute7productE
	.align		8
        /*0068*/ 	.dword	_ZN39_INTERNAL_536b3c1e_4_k_cu_09959f0f_31284cute1_E
	.align		8
        /*0070*/ 	.dword	$str$24
	.align		8
        /*0078*/ 	.dword	$str$25


//--------------------- .text._ZN7cutlass13device_kernelINS_4fmha6kernel28FmhaKernelTmaWarpSpecializedINS1_10collective30FmhaMainloopTmaWarpSpecializedINS_6half_tEffN4cute5tupleIJNS7_1CILi128EEESA_NS9_ILi48EEEEEENS8_IJiNS9_ILi1EEENS8_IJiiEEEEEESF_SF_NS4_14ResidualFusionEJEEENS4_15FmhaFwdEpilogueIS6_fNS8_IJNS9_ILi64EEESB_SA_EEEEENS2_23IndividualTileSchedulerEJEEEEEvNT_6ParamsE --------------------------
	.section	.text._ZN7cutlass13device_kernelINS_4fmha6kernel28FmhaKernelTmaWarpSpecializedINS1_10collective30FmhaMainloopTmaWarpSpecializedINS_6half_tEffN4cute5tupleIJNS7_1CILi128EEESA_NS9_ILi48EEEEEENS8_IJiNS9_ILi1EEENS8_IJiiEEEEEESF_SF_NS4_14ResidualFusionEJEEENS4_15FmhaFwdEpilogueIS6_fNS8_IJNS9_ILi64EEESB_SA_EEEEENS2_23IndividualTileSchedulerEJEEEEEvNT_6ParamsE,"ax",@progbits
	.align	128
.text._ZN7cutlass13device_kernelINS_4fmha6kernel28FmhaKernelTmaWarpSpecializedINS1_10collective30FmhaMainloopTmaWarpSpecializedINS_6half_tEffN4cute5tupleIJNS7_1CILi128EEESA_NS9_ILi48EEEEEENS8_IJiNS9_ILi1EEENS8_IJiiEEEEEESF_SF_NS4_14ResidualFusionEJEEENS4_15FmhaFwdEpilogueIS6_fNS8_IJNS9_ILi64EEESB_SA_EEEEENS2_23IndividualTileSchedulerEJEEEEEvNT_6ParamsE:
        .type           _ZN7cutlass13device_kernelINS_4fmha6kernel28FmhaKernelTmaWarpSpecializedINS1_10collective30FmhaMainloopTmaWarpSpecializedINS_6half_tEffN4cute5tupleIJNS7_1CILi128EEESA_NS9_ILi48EEEEEENS8_IJiNS9_ILi1EEENS8_IJiiEEEEEESF_SF_NS4_14ResidualFusionEJEEENS4_15FmhaFwdEpilogueIS6_fNS8_IJNS9_ILi64EEESB_SA_EEEEENS2_23IndividualTileSchedulerEJEEEEEvNT_6ParamsE,@function
        .size           _ZN7cutlass13device_kernelINS_4fmha6kernel28FmhaKernelTmaWarpSpecializedINS1_10collective30FmhaMainloopTmaWarpSpecializedINS_6half_tEffN4cute5tupleIJNS7_1CILi128EEESA_NS9_ILi48EEEEEENS8_IJiNS9_ILi1EEENS8_IJiiEEEEEESF_SF_NS4_14ResidualFusionEJEEENS4_15FmhaFwdEpilogueIS6_fNS8_IJNS9_ILi64EEESB_SA_EEEEENS2_23IndividualTileSchedulerEJEEEEEvNT_6ParamsE,(.L_x_121 - _ZN7cutlass13device_kernelINS_4fmha6kernel28FmhaKernelTmaWarpSpecializedINS1_10collective30FmhaMainloopTmaWarpSpecializedINS_6half_tEffN4cute5tupleIJNS7_1CILi128EEESA_NS9_ILi48EEEEEENS8_IJiNS9_ILi1EEENS8_IJiiEEEEEESF_SF_NS4_14ResidualFusionEJEEENS4_15FmhaFwdEpilogueIS6_fNS8_IJNS9_ILi64EEESB_SA_EEEEENS2_23IndividualTileSchedulerEJEEEEEvNT_6ParamsE)
        .other          _ZN7cutlass13device_kernelINS_4fmha6kernel28FmhaKernelTmaWarpSpecializedINS1_10collective30FmhaMainloopTmaWarpSpecializedINS_6half_tEffN4cute5tupleIJNS7_1CILi128EEESA_NS9_ILi48EEEEEENS8_IJiNS9_ILi1EEENS8_IJiiEEEEEESF_SF_NS4_14ResidualFusionEJEEENS4_15FmhaFwdEpilogueIS6_fNS8_IJNS9_ILi64EEESB_SA_EEEEENS2_23IndividualTileSchedulerEJEEEEEvNT_6ParamsE,@"STO_CUDA_ENTRY STV_DEFAULT"
_ZN7cutlass13device_kernelINS_4fmha6kernel28FmhaKernelTmaWarpSpecializedINS1_10collective30FmhaMainloopTmaWarpSpecializedINS_6half_tEffN4cute5tupleIJNS7_1CILi128EEESA_NS9_ILi48EEEEEENS8_IJiNS9_ILi1EEENS8_IJiiEEEEEESF_SF_NS4_14ResidualFusionEJEEENS4_15FmhaFwdEpilogueIS6_fNS8_IJNS9_ILi64EEESB_SA_EEEEENS2_23IndividualTileSchedulerEJEEEEEvNT_6ParamsE:
[----:B------:R-:W1:Y:S01]  /*0000*/  LDC R1, c[0x0][0x28] ;  /* 0x00000a00ff017b82 */ /* 0x000e620000000800 */
[----:B------:R-:W2:Y:S01]  /*0010*/  S2R R0, SR_TID.X ;  /* 0x0000000000007919 */ /* 0x000ea20000002100 */
[----:B------:R-:W-:Y:S01]  /*0020*/  ELECT P1, URZ, PT ;  /* 0x00000000003f782f */ /* 0x000fe20003820000 */
[----:B------:R-:W-:Y:S01]  /*0030*/  BSSY B0, `(.L_x_0) ;  /* 0x0000017000007945 */ /* 0x000fe20003800000 */
[----:B--2---:R-:W-:-:S05]  /*0040*/  SHF.R.U32.HI R2, RZ, 0x5, R0 ;  /* 0x00000005ff027819 */ /* 0x004fca0000011600 */
[----:B------:R-:W2:Y:S02]  /*0050*/  SHFL.IDX PT, R3, R2, RZ, 0x1f ;  /* 0x00001fff02037589 */ /* 0x000ea400000e0000 */
[----:B--2---:R-:W-:Y:S02]  /*0060*/  R2UR UR4, R3 ;  /* 0x00000000030472ca */ /* 0x004fe400000e0000 */
[----:B------:R-:W-:-:S06]  /*0070*/  SHF.R.U32.HI R3, RZ, 0x7, R0 ;  /* 0x00000007ff037819 */ /* 0x000fcc0000011600 */
[----:B------:R-:W2:Y:S05]  /*0080*/  SHFL.IDX PT, R3, R3, RZ, 0x1f ;  /* 0x00001fff03037589 */ /* 0x000eaa00000e0000 */
[----:B------:R-:W-:Y:S02]  /*0090*/  USHF.R.S32.HI UR5, URZ, 0x1f, UR4 ;  /* 0x0000001f3f057899 */ /* 0x000fe40008011404 */
[----:B------:R-:W-:Y:S02]  /*00a0*/  ISETP.NE.OR P0, PT, RZ, UR4, !P1 ;  /* 0x00000004ff007c0c */ /* 0x000fe4000cf05670 */
[----:B------:R-:W-:-:S04]  /*00b0*/  ULEA.HI UR5, UR5, UR4, URZ, 0x2 ;  /* 0x0000000405057291 */ /* 0x000fc8000f8f103f */
[----:B------:R-:W-:-:S04]  /*00c0*/  ULOP3.LUT UR5, UR5, 0xfffffffc, URZ, 0xc0, !UPT ;  /* 0xfffffffc05057892 */ /* 0x000fc8000f8ec03f */
[----:B------:R-:W-:-:S03]  /*00d0*/  UIADD3 UR5, UR4, -UR5, URZ ;  /* 0x8000000504057290 */ /* 0x000fc6000fffe03f */
[----:B-1----:R-:W-:Y:S09]  /*00e0*/  @P0 BRA `(.L_x_1) ;  /* 0x00000000002c0947 */ /* 0x002ff20003800000 */
[----:B------:R-:W-:Y:S02]  /*00f0*/  ULDC.64 UR6, c[0x0][0x198] ;  /* 0x0000660000067ab9 */ /* 0x000fe40000000a00 */
[----:B------:R-:W-:Y:S02]  /*0100*/  UIADD3 UR8, UP0, UR6, 0xf0, URZ ;  /* 0x000000f006087890 */ /* 0x000fe4000ff1e03f */
[----:B------:R-:W-:Y:S02]  /*0110*/  UIADD3 UR10, UP1, UR6, 0x1f0, URZ ;  /* 0x000001f0060a7890 */ /* 0x000fe4000ff3e03f */
[----:B------:R-:W-:Y:S02]  /*0120*/  UIADD3 UR6, UP2, UR6, 0x2f0, URZ ;  /* 0x000002f006067890 */ /* 0x000fe4000ff5e03f */
[----:B------:R-:W-:Y:S02]  /*0130*/  UIADD3.X UR9, URZ, UR7, URZ, UP0, !UPT ;  /* 0x000000073f097290 */ /* 0x000fe400087fe43f */
[----:B------:R-:W-:-:S02]  /*0140*/  UIADD3.X UR11, URZ, UR7, URZ, UP1, !UPT ;  /* 0x000000073f0b7290 */ /* 0x000fc40008ffe43f */
[----:B------:R-:W-:-:S05]  /*0150*/  UIADD3.X UR7, URZ, UR7, URZ, UP2, !UPT ;  /* 0x000000073f077290 */ /* 0x000fca00097fe43f */
[----:B------:R1:W-:Y:S02]  /*0160*/  UTMACCTL.PF [UR8] ;  /* 0x00000000080079b9 */ /* 0x0003e40008040000 */
[----:B------:R1:W-:Y:S02]  /*0170*/  UTMACCTL.PF [UR10] ;  /* 0x000000000a0079b9 */ /* 0x0003e40008040000 */
[----:B------:R1:W-:Y:S02]  /*0180*/  UTMACCTL.PF [UR6] ;  /* 0x00000000060079b9 */ /* 0x0003e40008040000 */
[----:B-1----:R-:W-:Y:S01]  /*0190*/  NOP ;  /* 0x0000000000007918 */ /* 0x002fe20000000000 */
.L_x_1:
[----:B------:R-:W-:Y:S05]  /*01a0*/  BSYNC B0 ;  /* 0x0000000000007941 */ /* 0x000fea0003800000 */
.L_x_0:
[----:B------:R-:W1:Y:S01]  /*01b0*/  SHFL.IDX PT, R4, R2, RZ, 0x1f ;  /* 0x00001fff02047589 */ /* 0x000e6200000e0000 */
[----:B--2---:R-:W-:Y:S01]  /*01c0*/  R2UR UR37, R3 ;  /* 0x00000000032572ca */ /* 0x004fe200000e0000 */
[----:B------:R-:W-:-:S12]  /*01d0*/  UISETP.NE.AND UP0, UPT, UR5, 0x1, UPT ;  /* 0x000000010500788c */ /* 0x000fd8000bf05270 */
[----:B------:R-:W-:Y:S02]  /*01e0*/  UIADD3 UR7, UR37, -0x1, URZ ;  /* 0xffffffff25077890 */ /* 0x000fe4000fffe03f */
[----:B------:R-:W-:Y:S02]  /*01f0*/  UISETP.EQ.AND UP0, UPT, UR37, URZ, !UP0 ;  /* 0x0000003f2500728c */ /* 0x000fe4000c702270 */
[----:B------:R-:W-:Y:S02]  /*0200*/  UISETP.GE.U32.AND UP1, UPT, UR7, 0x4, UPT ;  /* 0x000000040700788c */ /* 0x000fe4000bf26070 */
[----:B------:R-:W-:Y:S01]  /*0210*/  USEL UR4, URZ, 0x1, !UP0 ;  /* 0x000000013f047887 */ /* 0x000fe2000c000000 */
[----:B-1----:R-:W-:-:S03]  /*0220*/  ISETP.NE.AND P0, PT, R4, RZ, PT ;  /* 0x000000ff0400720c */ /* 0x002fc60003f05270 */
[----:B------:R-:W-:-:S10]  /*0230*/  USEL UR4, UR4, 0x2, UP1 ;  /* 0x0000000204047887 */ /* 0x000fd40008800000 */
[----:B------:R-:W-:Y:S05]  /*0240*/  @P0 BRA `(.L_x_2) ;  /* 0x0000000000480947 */ /* 0x000fea0003800000 */
[----:B------:R-:W1:Y:S01]  /*0250*/  S2UR UR8, SR_CgaCtaId ;  /* 0x00000000000879c3 */ /* 0x000e620000008800 */
[----:B------:R-:W-:Y:S01]  /*0260*/  UMOV UR6, 0x400 ;  /* 0x0000040000067882 */ /* 0x000fe20000000000 */
[----:B------:R-:W-:Y:S01]  /*0270*/  UMOV UR9, 0x1 ;  /* 0x0000000100097882 */ /* 0x000fe20000000000 */
[----:B------:R-:W-:Y:S01]  /*0280*/  UMOV UR10, 0x80 ;  /* 0x00000080000a7882 */ /* 0x000fe20000000000 */
[----:B------:R-:W-:Y:S01]  /*0290*/  ELECT P0, URZ, PT ;  /* 0x00000000003f782f */ /* 0x000fe20003800000 */
[----:B------:R-:W-:-:S04]  /*02a0*/  UIADD3 UR10, -UR10, 0x100000, URZ ;  /* 0x001000000a0a7890 */ /* 0x000fc8000fffe13f */
[----:B------:R-:W-:Y:S02]  /*02b0*/  USHF.L.U32 UR11, UR10, 0xb, URZ ;  /* 0x0000000b0a0b7899 */ /* 0x000fe4000800063f */
[----:B------:R-:W-:Y:S02]  /*02c0*/  USHF.L.U32 UR10, UR10, 0x1, URZ ;  /* 0x000000010a0a7899 */ /* 0x000fe4000800063f */
[----:B-1----:R-:W-:Y:S02]  /*02d0*/  ULEA UR6, UR8, UR6, 0x18 ;  /* 0x0000000608067291 */ /* 0x002fe4000f8ec03f */
[----:B------:R-:W-:-:S04]  /*02e0*/  UIADD3 UR8, -UR9, 0x100000, URZ ;  /* 0x0010000009087890 */ /* 0x000fc8000fffe13f */
[----:B------:R-:W-:Y:S02]  /*02f0*/  USHF.L.U32 UR9, UR8, 0xb, URZ ;  /* 0x0000000b08097899 */ /* 0x000fe4000800063f */
[----:B------:R-:W-:Y:S01]  /*0300*/  USHF.L.U32 UR8, UR8, 0x1, URZ ;  /* 0x0000000108087899 */ /* 0x000fe2000800063f */
[----:B------:R-:W1:Y:S11]  /*0310*/  FENCE.VIEW.ASYNC.S ;  /* 0x00000000000073c6 */ /* 0x000e760000000000 */
[----:B-1----:R1:W2:Y:S01]  /*0320*/  SYNCS.EXCH.64 URZ, [UR6+0x12050], UR8 ;  /* 0x01205008063f75b2 */ /* 0x0022a20008000100 */
[----:B------:R1:W3:Y:S01]  /*0330*/  SYNCS.EXCH.64 URZ, [UR6+0x12060], UR10 ;  /* 0x0120600a063f75b2 */ /* 0x0002e20008000100 */
[----:B------:R1:W4:Y:S01]  /*0340*/  SYNCS.EXCH.64 URZ, [UR6+0x12058], UR8 ;  /* 0x01205808063f75b2 */ /* 0x0003220008000100 */
[----:B------:R1:W1:Y:S01]  /*0350*/  SYNCS.EXCH.64 URZ, [UR6+0x12068], UR10 ;  /* 0x0120680a063f75b2 */ /* 0x0002620008000100 */
[----:B------:R-:W-:Y:S01]  /*0360*/  NOP ;  /* 0x0000000000007918 */ /* 0x000fe20000000000 */
.L_x_2:
[----:B------:R-:W5:Y:S01]  /*0370*/  SHFL.IDX PT, R3, R2, RZ, 0x1f ;  /* 0x00001fff02037589 */ /* 0x000f6200000e0000 */
[----:B------:R-:W-:Y:S01]  /*0380*/  NOP ;  /* 0x0000000000007918 */ /* 0x000fe20000000000 */
[----:B-----5:R-:W-:-:S13]  /*0390*/  ISETP.NE.AND P0, PT, R3, RZ, PT ;  /* 0x000000ff0300720c */ /* 0x020fda0003f05270 */
[----:B------:R-:W-:Y:S05]  /*03a0*/  @P0 BRA `(.L_x_3) ;  /* 0x0000000000600947 */ /* 0x000fea0003800000 */
[----:B-1----:R-:W1:Y:S01]  /*03b0*/  S2UR UR8, SR_CgaCtaId ;  /* 0x00000000000879c3 */ /* 0x002e620000008800 */
[----:B------:R-:W-:Y:S01]  /*03c0*/  UMOV UR6, 0x400 ;  /* 0x0000040000067882 */ /* 0x000fe20000000000 */
[----:B------:R-:W-:Y:S01]  /*03d0*/  UMOV UR10, 0x1 ;  /* 0x00000001000a7882 */ /* 0x000fe20000000000 */
[----:B------:R-:W-:Y:S01]  /*03e0*/  UMOV UR9, 0x100 ;  /* 0x0000010000097882 */ /* 0x000fe20000000000 */
[----:B------:R-:W-:-:S04]  /*03f0*/  UIADD3 UR10, -UR10, 0x100000, URZ ;  /* 0x001000000a0a7890 */ /* 0x000fc8000fffe13f */
[----:B------:R-:W-:Y:S02]  /*0400*/  USHF.L.U32 UR11, UR10, 0xb, URZ ;  /* 0x0000000b0a0b7899 */ /* 0x000fe4000800063f */
[----:B------:R-:W-:Y:S01]  /*0410*/  USHF.L.U32 UR10, UR10, 0x1, URZ ;  /* 0x000000010a0a7899 */ /* 0x000fe2000800063f */
[----:B------:R-:W-:Y:S01]  /*0420*/  ELECT P0, URZ, PT ;  /* 0x00000000003f782f */ /* 0x000fe20003800000 */
[----:B-1----:R-:W-:Y:S02]  /*0430*/  ULEA UR6, UR8, UR6, 0x18 ;  /* 0x0000000608067291 */ /* 0x002fe4000f8ec03f */
[----:B------:R-:W-:-:S04]  /*0440*/  UIADD3 UR8, -UR9, 0x100000, URZ ;  /* 0x0010000009087890 */ /* 0x000fc8000fffe13f */
[----:B------:R-:W-:Y:S02]  /*0450*/  USHF.L.U32 UR9, UR8, 0xb, URZ ;  /* 0x0000000b08097899 */ /* 0x000fe4000800063f */
[----:B------:R-:W-:Y:S01]  /*0460*/  USHF.L.U32 UR8, UR8, 0x1, URZ ;  /* 0x0000000108087899 */ /* 0x000fe2000800063f */
[----:B------:R-:W1:Y:S03]  /*0470*/  FENCE.VIEW.ASYNC.S ;  /* 0x00000000000073c6 */ /* 0x000e660000000000 */
[----:B-1----:R1:W1:Y:S08]  /*0480*/  SYNCS.EXCH.64 URZ, [UR6+0x12000], UR10 ;  /* 0x0120000a063f75b2 */ /* 0x0022700008000100 */
[----:B------:R1:W1:Y:S01]  /*0490*/  SYNCS.EXCH.64 URZ, [UR6+0x12028], UR8 ;  /* 0x01202808063f75b2 */ /* 0x0002620008000100 */
        /* <DEDUP_REMOVED lines=8> */
[----:B------:R-:W-:Y:S01]  /*0520*/  NOP ;  /* 0x0000000000007918 */ /* 0x000fe20000000000 */
.L_x_3:
        /* <DEDUP_REMOVED lines=21> */
[----:B------:R-:W-:Y:S01]  /*0680*/  NOP ;  /* 0x0000000000007918 */ /* 0x000fe20000000000 */
.L_x_4:
[----:B------:R-:W5:Y:S01]  /*0690*/  SHFL.IDX PT, R3, R2, RZ, 0x1f ;  /* 0x00001fff02037589 */ /* 0x000f6200000e0000 */
[----:B------:R-:W-:Y:S01]  /*06a0*/  ELECT P0, URZ, PT ;  /* 0x00000000003f782f */ /* 0x000fe20003800000 */
[----:B------:R-:W-:Y:S01]  /*06b0*/  NOP ;  /* 0x0000000000007918 */ /* 0x000fe20000000000 */
[----:B-1----:R-:W-:Y:S02]  /*06c0*/  UMOV UR8, 0x80 ;  /* 0x0000008000087882 */ /* 0x002fe40000000000 */
[C---:B-----5:R-:W-:Y:S02]  /*06d0*/  ISETP.NE.OR P0, PT, R3.reuse, RZ, !P0 ;  /* 0x000000ff0300720c */ /* 0x060fe40004705670 */
[----:B------:R-:W-:-:S11]  /*06e0*/  ISETP.NE.AND P2, PT, R3, RZ, PT ;  /* 0x000000ff0300720c */ /* 0x000fd60003f45270 */
[----:B------:R-:W-:Y:S01]  /*06f0*/  VOTEU.ALL UP0, P0 ;  /* 0x00000000003f7886 */ /* 0x000fe20000000000 */
[----:B------:R-:W-:Y:S01]  /*0700*/  VOTEU.ALL UP1, P0 ;  /* 0x00000000003f7886 */ /* 0x000fe20000020000 */
[----:B------:R-:W-:Y:S01]  /*0710*/  VOTEU.ALL UP2, P0 ;  /* 0x00000000003f7886 */ /* 0x000fe20000040000 */
[----:B------:R-:W-:Y:S02]  /*0720*/  VOTEU.ALL UP3, P0 ;  /* 0x00000000003f7886 */ /* 0x000fe40000060000 */
[----:B------:R-:W1:Y:S01]  /*0730*/  @!UP0 S2UR UR10, SR_CgaCtaId ;  /* 0x00000000000a89c3 */ /* 0x000e620000008800 */
[----:B------:R-:W-:Y:S01]  /*0740*/  @!UP0 UMOV UR6, 0x400 ;  /* 0x0000040000068882 */ /* 0x000fe20000000000 */
[----:B------:R-:W-:-:S04]  /*0750*/  @!UP0 UIADD3 UR8, -UR8, 0x100000, URZ ;  /* 0x0010000008088890 */ /* 0x000fc8000fffe13f */
[----:B------:R-:W-:Y:S02]  /*0760*/  @!UP0 USHF.L.U32 UR9, UR8, 0xb, URZ ;  /* 0x0000000b08098899 */ /* 0x000fe4000800063f */
[----:B------:R-:W-:Y:S02]  /*0770*/  @!UP0 USHF.L.U32 UR8, UR8, 0x1, URZ ;  /* 0x0000000108088899 */ /* 0x000fe4000800063f */
[----:B-1----:R-:W-:Y:S01]  /*0780*/  @!UP0 ULEA UR6, UR10, UR6, 0x18 ;  /* 0x000000060a068291 */ /* 0x002fe2000f8ec03f */
[----:B------:R-:W-:Y:S01]  /*0790*/  VOTEU.ALL UP0, P0 ;  /* 0x00000000003f7886 */ /* 0x000fe20000000000 */
[----:B------:R-:W1:Y:S10]  /*07a0*/  FENCE.VIEW.ASYNC.S ;  /* 0x00000000000073c6 */ /* 0x000e740000000000 */
[----:B-1----:R1:W1:Y:S01]  /*07b0*/  @!UP0 SYNCS.EXCH.64 URZ, [UR6+0x12090], UR8 ;  /* 0x01209008063f85b2 */ /* 0x0022620008000100 */
[----:B------:R1:W1:Y:S01]  /*07c0*/  @!UP1 SYNCS.EXCH.64 URZ, [UR6+0x12098], UR8 ;  /* 0x01209808063f95b2 */ /* 0x0002620008000100 */
[----:B------:R1:W1:Y:S01]  /*07d0*/  @!UP2 SYNCS.EXCH.64 URZ, [UR6+0x120a0], UR8 ;  /* 0x0120a008063fa5b2 */ /* 0x0002620008000100 */
[----:B------:R1:W1:Y:S01]  /*07e0*/  @!UP3 SYNCS.EXCH.64 URZ, [UR6+0x120a8], UR8 ;  /* 0x0120a808063fb5b2 */ /* 0x0002620008000100 */
[----:B------:R-:W-:Y:S01]  /*07f0*/  NOP ;  /* 0x0000000000007918 */ /* 0x000fe20000000000 */
[----:B------:R-:W-:Y:S05]  /*0800*/  @P2 BRA `(.L_x_5) ;  /* 0x0000000000502947 */ /* 0x000fea0003800000 */
[----:B-1----:R-:W1:Y:S01]  /*0810*/  S2UR UR8, SR_CgaCtaId ;  /* 0x00000000000879c3 */ /* 0x002e620000008800 */
        /* <DEDUP_REMOVED lines=12> */
[----:B-1----:R1:W1:Y:S01]  /*08e0*/  SYNCS.EXCH.64 URZ, [UR6+0x120c0], UR8 ;  /* 0x0120c008063f75b2 */ /* 0x0022620008000100 */
[----:B------:R1:W1:Y:S01]  /*08f0*/  SYNCS.EXCH.64 URZ, [UR6+0x120d8], UR10 ;  /* 0x0120d80a063f75b2 */ /* 0x0002620008000100 */
[----:B------:R1:W1:Y:S01]  /*0900*/  SYNCS.EXCH.64 URZ, [UR6+0x120c8], UR8 ;  /* 0x0120c808063f75b2 */ /* 0x0002620008000100 */
[----:B------:R1:W1:Y:S01]  /*0910*/  SYNCS.EXCH.64 URZ, [UR6+0x120e0], UR10 ;  /* 0x0120e00a063f75b2 */ /* 0x0002620008000100 */
[----:B------:R1:W1:Y:S01]  /*0920*/  SYNCS.EXCH.64 URZ, [UR6+0x120d0], UR8 ;  /* 0x0120d008063f75b2 */ /* 0x0002620008000100 */
[----:B------:R1:W1:Y:S01]  /*0930*/  SYNCS.EXCH.64 URZ, [UR6+0x120e8], UR10 ;  /* 0x0120e80a063f75b2 */ /* 0x0002620008000100 */
[----:B------:R-:W-:Y:S01]  /*0940*/  NOP ;  /* 0x0000000000007918 */ /* 0x000fe20000000000 */
.L_x_5:
[----:B------:R-:W-:Y:S01]  /*0950*/  ISETP.NE.AND P0, PT, RZ, UR37, PT ;  /* 0x00000025ff007c0c */ /* 0x000fe2000bf05270 */
[----:B------:R-:W-:Y:S01]  /*0960*/  NOP ;  /* 0x0000000000007918 */ /* 0x000fe20000000000 */
[----:B------:R-:W-:Y:S01]  /*0970*/  MOV R2, UR5 ;  /* 0x0000000500027c02 */ /* 0x000fe20008000f00 */
[----:B-1234-:R-:W-:Y:S03]  /*0980*/  BAR.SYNC.DEFER_BLOCKING 0x0 ;  /* 0x0000000000007b1d */ /* 0x01efe60000010000 */
[----:B------:R-:W-:-:S07]  /*0990*/  ISETP.EQ.AND P2, PT, R2, 0x1, P1 ;  /* 0x000000010200780c */ /* 0x000fce0000f42270 */
[----:B------:R-:W-:Y:S06]  /*09a0*/  @!P0 BRA `(.L_x_6) ;  /* 0x000000ac00a08947 */ /* 0x000fec0003800000 */
[----:B------:R-:W-:-:S06]  /*09b0*/  UISETP.GT.U32.AND UP0, UPT, UR7, 0x3, UPT ;  /* 0x000000030700788c */ /* 0x000fcc000bf04070 */
[----:B------:R-:W-:-:S13]  /*09c0*/  PLOP3.LUT P0, PT, PT, PT, UP0, 0x80, 0x0 ;  /* 0x000000000000781c */ /* 0x000fda0003f0f008 */
[----:B------:R-:W-:Y:S05]  /*09d0*/  @P0 EXIT ;  /* 0x000000000000094d */ /* 0x000fea0003800000 */
.L_x_7:
[----:B------:R-:W-:-:S08]  /*09e0*/  NOP ;  /* 0x0000000000007918 */ /* 0x000fd00000000000 */
[----:B------:R-:W1:Y:S02]  /*09f0*/  USETMAXREG.TRY_ALLOC.CTAPOOL UP0, 0xf0 ;  /* 0x000000f0000079c8 */ /* 0x000e640008000600 */
[----:B-1----:R-:W-:-:S13]  /*0a00*/  PLOP3.LUT P0, PT, PT, PT, UP0, 0x80, 0x0 ;  /* 0x000000000000781c */ /* 0x002fda0003f0f008 */
[----:B------:R-:W-:Y:S05]  /*0a10*/  @!P0 BRA `(.L_x_7) ;  /* 0xfffffffc00f08947 */ /* 0x000fea000383ffff */
[----:B------:R-:W-:Y:S01]  /*0a20*/  UISETP.NE.AND UP0, UPT, UR37, 0x1, UPT ;  /* 0x000000012500788c */ /* 0x000fe2000bf05270 */
[----:B------:R-:W1:Y:S01]  /*0a30*/  S2UR UR42, SR_CTAID.X ;  /* 0x00000000002a79c3 */ /* 0x000e620000002500 */
[----:B------:R-:W-:Y:S01]  /*0a40*/  UMOV UR5, URZ ;  /* 0x0000003f00057c82 */ /* 0x000fe20008000000 */
[----:B------:R-:W-:-:S03]  /*0a50*/  UMOV UR6, URZ ;  /* 0x0000003f00067c82 */ /* 0x000fc60008000000 */
[----:B------:R-:W-:-:S13]  /*0a60*/  PLOP3.LUT P0, PT, PT, PT, UP0, 0x80, 0x0 ;  /* 0x000000000000781c */ /* 0x000fda0003f0f008 */
[----:B------:R-:W-:Y:S05]  /*0a70*/  @!P0 BRA `(.L_x_8) ;  /* 0x00000000003c8947 */ /* 0x000fea0003800000 */
[----:B------:R-:W-:Y:S01]  /*0a80*/  UISETP.NE.AND UP0, UPT, UR37, 0x2, UPT ;  /* 0x000000022500788c */ /* 0x000fe2000bf05270 */
[----:B------:R-:W-:-:S05]  /*0a90*/  UMOV UR6, 0x1 ;  /* 0x0000000100067882 */ /* 0x000fca0000000000 */
[----:B------:R-:W-:-:S13]  /*0aa0*/  PLOP3.LUT P1, PT, PT, PT, UP0, 0x80, 0x0 ;  /* 0x000000000000781c */ /* 0x000fda0003f2f008 */
[----:B------:R-:W-:Y:S05]  /*0ab0*/  @!P1 BRA `(.L_x_8) ;  /* 0x00000000002c9947 */ /* 0x000fea0003800000 */
[----:B------:R-:W-:-:S06]  /*0ac0*/  UISETP.NE.AND UP0, UPT, UR37, 0x3, UPT ;  /* 0x000000032500788c */ /* 0x000fcc000bf05270 */
[----:B------:R-:W-:-:S13]  /*0ad0*/  PLOP3.LUT P1, PT, PT, PT, UP0, 0x80, 0x0 ;  /* 0x000000000000781c */ /* 0x000fda0003f2f008 */
[----:B------:R-:W-:Y:S05]  /*0ae0*/  @!P1 BRA `(.L_x_9) ;  /* 0x0000000000189947 */ /* 0x000fea0003800000 */
[----:B------:R-:W-:-:S11]  /*0af0*/  UISETP.NE.AND UP0, UPT, UR37, 0x4, UPT ;  /* 0x000000042500788c */ /* 0x000fd6000bf05270 */
[----:B------:R-:W-:Y:S01]  /*0b00*/  @!UP0 UMOV UR5, 0x1 ;  /* 0x0000000100058882 */ /* 0x000fe20000000000 */
[----:B------:R-:W-:Y:S01]  /*0b10*/  @!UP0 UMOV UR6, 0x1 ;  /* 0x0000000100068882 */ /* 0x000fe20000000000 */
[----:B------:R-:W-:Y:S01]  /*0b20*/  @UP0 UMOV UR5, URZ ;  /* 0x0000003f00050c82 */ /* 0x000fe20008000000 */
[----:B------:R-:W-:Y:S01]  /*0b30*/  @UP0 UMOV UR6, URZ ;  /* 0x0000003f00060c82 */ /* 0x000fe20008000000 */
[----:B------:R-:W-:Y:S05]  /*0b40*/  BRA `(.L_x_8) ;  /* 0x0000000000087947 */ /* 0x000fea0003800000 */
.L_x_9:
[----:B------:R-:W-:Y:S01]  /*0b50*/  UMOV UR5, 0x1 ;  /* 0x0000000100057882 */ /* 0x000fe20000000000 */
[----:B------:R-:W-:-:S05]  /*0b60*/  UMOV UR6, URZ ;  /* 0x0000003f00067c82 */ /* 0x000fca0008000000 */
.L_x_8:
[----:B------:R-:W-:Y:S05]  /*0b70*/  @!P0 BRA `(.L_x_10) ;  /* 0x00000000003c8947 */ /* 0x000fea0003800000 */
[----:B------:R-:W-:-:S06]  /*0b80*/  UISETP.NE.AND UP0, UPT, UR37, 0x2, UPT ;  /* 0x000000022500788c */ /* 0x000fcc000bf05270 */
[----:B------:R-:W-:-:S13]  /*0b90*/  PLOP3.LUT P0, PT, PT, PT, UP0, 0x80, 0x0 ;  /* 0x000000000000781c */ /* 0x000fda0003f0f008 */
[----:B------:R-:W-:Y:S05]  /*0ba0*/  @!P0 BRA `(.L_x_11) ;  /* 0x0000000000288947 */ /* 0x000fea0003800000 */
[----:B------:R-:W-:-:S06]  /*0bb0*/  UISETP.NE.AND UP0, UPT, UR37, 0x3, UPT ;  /* 0x000000032500788c */ /* 0x000fcc000bf05270 */
[----:B------:R-:W-:-:S13]  /*0bc0*/  PLOP3.LUT P0, PT, PT, PT, UP0, 0x80, 0x0 ;  /* 0x000000000000781c */ /* 0x000fda0003f0f008 */
[----:B------:R-:W-:Y:S05]  /*0bd0*/  @!P0 BRA `(.L_x_12) ;  /* 0x0000000000148947 */ /* 0x000fea0003800000 */
[----:B------:R-:W-:-:S06]  /*0be0*/  UISETP.NE.AND UP0, UPT, UR37, 0x4, UPT ;  /* 0x000000042500788c */ /* 0x000fcc000bf05270 */
[----:B------:R-:W-:-:S13]  /*0bf0*/  PLOP3.LUT P0, PT, PT, PT, UP0, 0x80, 0x0 ;  /* 0x000000000000781c */ /* 0x000fda0003f0f008 */
[----:B------:R-:W-:Y:S05]  /*0c00*/  @P0 BRA `(.L_x_13) ;  /* 0x00000000001c0947 */ /* 0x000fea0003800000 */
[----:B-1----:R-:W-:Y:S01]  /*0c10*/  ULEA UR42, UR42, 0x3, 0x1 ;  /* 0x000000032a2a7891 */ /* 0x002fe2000f8e083f */
[----:B------:R-:W-:Y:S11]  /*0c20*/  BRA `(.L_x_13) ;  /* 0x0000000000147947 */ /* 0x000ff60003800000 */
.L_x_12:
[----:B-1----:R-:W-:Y:S01]  /*0c30*/  ULEA UR42, UR42, 0x2, 0x1 ;  /* 0x000000022a2a7891 */ /* 0x002fe2000f8e083f */
[----:B------:R-:W-:Y:S11]  /*0c40*/  BRA `(.L_x_13) ;  /* 0x00000000000c7947 */ /* 0x000ff60003800000 */
.L_x_11:
[----:B-1----:R-:W-:Y:S01]  /*0c50*/  ULEA UR42, UR42, 0x1, 0x1 ;  /* 0x000000012a2a7891 */ /* 0x002fe2000f8e083f */
[----:B------:R-:W-:Y:S11]  /*0c60*/  BRA `(.L_x_13) ;  /* 0x0000000000047947 */ /* 0x000ff60003800000 */
.L_x_10:
[----:B-1----:R-:W-:-:S12]  /*0c70*/  USHF.L.U32 UR42, UR42, 0x1, URZ ;  /* 0x000000012a2a7899 */ /* 0x002fd8000800063f */
.L_x_13:
[----:B------:R-:W-:-:S04]  /*0c80*/  ULOP3.LUT UR8, UR4, 0x1, URZ, 0xfc, !UPT ;  /* 0x0000000104087892 */ /* 0x000fc8000f8efc3f */
[----:B------:R-:W-:-:S06]  /*0c90*/  UISETP.NE.AND UP0, UPT, UR8, 0x3, UPT ;  /* 0x000000030800788c */ /* 0x000fcc000bf05270 */
[----:B------:R-:W-:-:S13]  /*0ca0*/  PLOP3.LUT P0, PT, PT, PT, UP0, 0x80, 0x0 ;  /* 0x000000000000781c */ /* 0x000fda0003f0f008 */
[----:B------:R-:W-:Y:S05]  /*0cb0*/  @!P0 BRA `(.L_x_14) ;  /* 0x0000000000048947 */ /* 0x000fea0003800000 */
[----:B-1----:R-:W-:Y:S01]  /*0cc0*/  BPT.TRAP 0x1 ;  /* 0x000000040000795c */ /* 0x002fe20000300000 */
.L_x_14:
[----:B------:R-:W2:Y:S01]  /*0cd0*/  S2UR UR8, SR_CgaCtaId ;  /* 0x00000000000879c3 */ /* 0x000ea20000008800 */
[----:B------:R-:W-:Y:S01]  /*0ce0*/  UMOV UR36, 0x400 ;  /* 0x0000040000247882 */ /* 0x000fe20000000000 */
[----:B------:R-:W-:Y:S02]  /*0cf0*/  MOV R2, UR5 ;  /* 0x0000000500027c02 */ /* 0x000fe40008000f00 */
[----:B------:R-:W-:Y:S02]  /*0d00*/  SHF.R.S32.HI R3, RZ, 0x1f, R0 ;  /* 0x0000001fff037819 */ /* 0x000fe40000011400 */
[----:B------:R-:W-:Y:S02]  /*0d10*/  SHF.L.U32 R2, R2, 0x1f, RZ ;  /* 0x0000001f02027819 */ /* 0x000fe400000006ff */
[----:B------:R-:W-:-:S04]  /*0d20*/  LEA.HI R3, R3, R0, RZ, 0x7 ;  /* 0x0000000003037211 */ /* 0x000fc800078f38ff */
[----:B------:R-:W-:-:S05]  /*0d30*/  LOP3.LUT R3, R3, 0xffffff80, RZ, 0xc0, !PT ;  /* 0xffffff8003037812 */ /* 0x000fca00078ec0ff */
[----:B------:R-:W-:-:S05]  /*0d40*/  IMAD.IADD R3, R0, 0x1, -R3 ;  /* 0x0000000100037824 */ /* 0x000fca00078e0a03 */
[----:B------:R-:W-:Y:S01]  /*0d50*/  SHF.R.S32.HI R0, RZ, 0x1f, R3 ;  /* 0x0000001fff007819 */ /* 0x000fe20000011403 */
[----:B--2---:R-:W-:-:S03]  /*0d60*/  ULEA UR36, UR8, UR36, 0x18 ;  /* 0x0000002408247291 */ /* 0x004fc6000f8ec03f */
[----:B------:R-:W-:Y:S01]  /*0d70*/  LEA.HI R0, R0, R3, RZ, 0x2 ;  /* 0x0000000300007211 */ /* 0x000fe200078f10ff */
[----:B------:R-:W-:-:S03]  /*0d80*/  ULEA UR8, UR6, UR36, 0x3 ;  /* 0x0000002406087291 */ /* 0x000fc6000f8e183f */
[----:B------:R-:W-:-:S04]  /*0d90*/  LOP3.LUT R0, R0, 0x7ffffffc, RZ, 0xc0, !PT ;  /* 0x7ffffffc00007812 */ /* 0x000fc800078ec0ff */
[----:B------:R-:W-:Y:S02]  /*0da0*/  IADD3 R0, R3, -R0, RZ ;  /* 0x8000000003007210 */ /* 0x000fe40007ffe0ff */
[----:B------:R-:W2:Y:S02]  /*0db0*/  SYNCS.PHASECHK.TRANS64.TRYWAIT P1, [UR8+0x12050], R2 ;  /* 0x01205002ff0075a7 */ /* 0x000ea40008020148 */
[----:B--2---:R-:W-:Y:S05]  /*0dc0*/  @!P1 BRA `(.L_x_15) ;  /* 0x000000bc00ec9947 */ /* 0x004fea0003800000 */
.L_x_103:
[----:B------:R-:W-:Y:S01]  /*0dd0*/  IMAD.SHL.U32 R4, R0, 0x2, RZ ;  /* 0x0000000200047824 */ /* 0x000fe200078e00ff */
[----:B------:R-:W-:Y:S06]  /*0de0*/  @!P0 BRA `(.L_x_16) ;  /* 0x0000000000048947 */ /* 0x000fec0003800000 */
[----:B-1----:R-:W-:Y:S01]  /*0df0*/  BPT.TRAP 0x1 ;  /* 0x000000040000795c */ /* 0x002fe20000300000 */
.L_x_16:
[----:B------:R-:W-:Y:S01]  /*0e00*/  SHF.L.U32 R6, RZ, 0x1f, RZ ;  /* 0x0000001fff067819 */ /* 0x000fe200000006ff */
[----:B------:R-:W-:Y:S01]  /*0e10*/  UIADD3 UR21, UR36, 0x12090, URZ ;  /* 0x0001209024157890 */ /* 0x000fe2000fffe03f */
[----:B------:R-:W-:Y:S02]  /*0e20*/  ISETP.NE.AND P2, PT, RZ, UR7, PT ;  /* 0x00000007ff007c0c */ /* 0x000fe4000bf45270 */
[----:B------:R-:W3:Y:S02]  /*0e30*/  SYNCS.PHASECHK.TRANS64.TRYWAIT P1, [UR36+0x12000], R6 ;  /* 0x01200006ff0075a7 */ /* 0x000ee40008020164 */
[----:B---3--:R-:W-:Y:S09]  /*0e40*/  @!P1 BRA `(.L_x_17) ;  /* 0x000000bc00e49947 */ /* 0x008ff20003800000 */
.L_x_104:
[----:B------:R-:W-:Y:S01]  /*0e50*/  ULEA UR20, UR37, UR21, 0x3 ;  /* 0x0000001525147291 */ /* 0x000fe2000f8e183f */
[----:B------:R-:W-:-:S04]  /*0e60*/  SEL R0, RZ, 0x1, P2 ;  /* 0x00000001ff007807 */ /* 0x000fc80001000000 */
[----:B------:R-:W-:-:S04]  /*0e70*/  SHF.L.U32 R0, R0, 0x1f, RZ ;  /* 0x0000001f00007819 */ /* 0x000fc800000006ff */
[----:B------:R-:W3:Y:S02]  /*0e80*/  SYNCS.PHASECHK.TRANS64.TRYWAIT P1, [UR20+-0x8], R0 ;  /* 0xfffff800ff0075a7 */ /* 0x000ee40008020154 */
[----:B---3--:R-:W-:Y:S05]  /*0e90*/  @!P1 BRA `(.L_x_18) ;  /* 0x000000bc00e89947 */ /* 0x008fea0003800000 */
.L_x_105:
[----:B------:R-:W-:Y:S01]  /*0ea0*/  USHF.R.U32.HI UR5, URZ, 0x4, UR36 ;  /* 0x000000043f057899 */ /* 0x000fe20008011624 */
[----:B------:R-:W-:Y:S01]  /*0eb0*/  WARPGROUP.ARRIVE ;  /* 0x00000000000079c5 */ /* 0x000fe20000000000 */
[----:B------:R-:W-:Y:S01]  /*0ec0*/  UIADD3 UR8, UR36, 0x3000, URZ ;  /* 0x0000300024087890 */ /* 0x000fe2000fffe03f */
[----:B------:R-:W3:Y:S01]  /*0ed0*/  LDC R7, c[0x0][0x28c] ;  /* 0x0000a300ff077b82 */ /* 0x000ee20000000800 */
[----:B------:R-:W-:Y:S01]  /*0ee0*/  ULOP3.LUT UR5, UR5, 0x3fff, URZ, 0xc0, !UPT ;  /* 0x00003fff05057892 */ /* 0x000fe2000f8ec03f */
[C---:B--2---:R-:W-:Y:S01]  /*0ef0*/  IADD3 R0, R4.reuse, 0x1, RZ ;  /* 0x0000000104007810 */ /* 0x044fe20007ffe0ff */
[----:B------:R-:W-:Y:S01]  /*0f00*/  USHF.R.U32.HI UR8, URZ, 0x4, UR8 ;  /* 0x000000043f087899 */ /* 0x000fe20008011608 */
[C---:B------:R-:W-:Y:S01]  /*0f10*/  VIADD R2, R4.reuse, 0x8 ;  /* 0x0000000804027836 */ /* 0x040fe20000000000 */
[----:B------:R-:W-:Y:S01]  /*0f20*/  ULOP3.LUT UR9, UR5, 0x10000, URZ, 0xfc, !UPT ;  /* 0x0001000005097892 */ /* 0x000fe2000f8efc3f */
[----:B------:R-:W-:Y:S01]  /*0f30*/  IADD3 R8, R4, 0x9, RZ ;  /* 0x0000000904087810 */ /* 0x000fe20007ffe0ff */
[----:B------:R-:W-:Y:S01]  /*0f40*/  ULOP3.LUT UR5, UR8, 0x3fff, URZ, 0xc0, !UPT ;  /* 0x00003fff08057892 */ /* 0x000fe2000f8ec03f */
[----:B------:R-:W-:Y:S01]  /*0f50*/  P2R R12, PR, RZ, 0x1 ;  /* 0x00000001ff0c7803 */ /* 0x000fe20000000000 */
[----:B------:R-:W-:-:S02]  /*0f60*/  UIMAD UR8, UR6, 0x180, UR9 ;  /* 0x00000180060878a4 */ /* 0x000fc4000f8e0209 */
[----:B------:R-:W-:Y:S01]  /*0f70*/  ULOP3.LUT UR6, UR5, 0x10000, URZ, 0xfc, !UPT ;  /* 0x0001000005067892 */ /* 0x000fe2000f8efc3f */
[----:B------:R-:W-:Y:S01]  /*0f80*/  UMOV UR13, 0xc0000010 ;  /* 0xc0000010000d7882 */ /* 0x000fe20000000000 */
[----:B------:R-:W-:Y:S01]  /*0f90*/  UMOV UR15, 0xc0000010 ;  /* 0xc0000010000f7882 */ /* 0x000fe20000000000 */
[----:B------:R-:W-:Y:S02]  /*0fa0*/  UIADD3 UR16, UR8, 0x80, URZ ;  /* 0x0000008008107890 */ /* 0x000fe4000fffe03f */
[----:B------:R-:W-:Y:S02]  /*0fb0*/  UMOV UR12, UR8 ;  /* 0x00000008000c7c82 */ /* 0x000fe40008000000 */
[----:B------:R-:W-:Y:S01]  /*0fc0*/  UMOV UR14, UR6 ;  /* 0x00000006000e7c82 */ /* 0x000fe20008000000 */
[----:B------:R-:W-:Y:S01]  /*0fd0*/  UIADD3 UR18, UR6, 0x100, URZ ;  /* 0x0000010006127890 */ /* 0x000fe2000fffe03f */
[----:B------:R-:W-:Y:S01]  /*0fe0*/  HGMMA.64x128x16.F32 R24, gdesc[UR12], RZ, !UPT, gsb0 ;  /* 0x01e000000c1879f0 */ /* 0x000fe2000c0008ff */
[----:B------:R-:W-:Y:S01]  /*0ff0*/  UMOV UR17, 0xc0000010 ;  /* 0xc000001000117882 */ /* 0x000fe20000000000 */
[----:B------:R-:W-:Y:S01]  /*1000*/  UMOV UR19, 0xc0000010 ;  /* 0xc000001000137882 */ /* 0x000fe20000000000 */
[----:B------:R-:W-:Y:S01]  /*1010*/  UIADD3 UR8, UR8, 0x100, URZ ;  /* 0x0000010008087890 */ /* 0x000fe2000fffe03f */
[-C--:B---3--:R-:W-:Y:S01]  /*1020*/  ISETP.GE.AND P5, PT, R0, R7.reuse, PT ;  /* 0x000000070000720c */ /* 0x088fe20003fa6270 */
[----:B------:R-:W-:Y:S01]  /*1030*/  UIADD3 UR10, UR6, 0x200, URZ ;  /* 0x00000200060a7890 */ /* 0x000fe2000fffe03f */
[-C--:B------:R-:W-:Y:S01]  /*1040*/  ISETP.GE.AND P1, PT, R2, R7.reuse, PT ;  /* 0x000000070200720c */ /* 0x080fe20003f26270 */
[----:B------:R-:W-:Y:S01]  /*1050*/  UMOV UR9, 0xc0000010 ;  /* 0xc000001000097882 */ /* 0x000fe20000000000 */
[----:B------:R-:W-:Y:S01]  /*1060*/  UMOV UR11, 0xc0000010 ;  /* 0xc0000010000b7882 */ /* 0x000fe20000000000 */
[C---:B------:R-:W-:Y:S01]  /*1070*/  VIADD R0, R4.reuse, 0x10 ;  /* 0x0000001004007836 */ /* 0x040fe20000000000 */
[C---:B------:R-:W-:Y:S01]  /*1080*/  IADD3 R2, R4.reuse, 0x11, RZ ;  /* 0x0000001104027810 */ /* 0x040fe20007ffe0ff */
[----:B------:R-:W-:Y:S01]  /*1090*/  USHF.L.U32 UR7, UR7, 0x3, URZ ;  /* 0x0000000307077899 */ /* 0x000fe2000800063f */
[----:B------:R-:W-:-:S02]  /*10a0*/  ISETP.GE.AND P6, PT, R4, R7, PT ;  /* 0x000000070400720c */ /* 0x000fc40003fc6270 */
[-C--:B------:R-:W-:Y:S01]  /*10b0*/  ISETP.GE.AND P3, PT, R0, R7.reuse, PT ;  /* 0x000000070000720c */ /* 0x080fe20003f66270 */
[----:B------:R-:W-:Y:S01]  /*10c0*/  VIADD R0, R4, 0x18 ;  /* 0x0000001804007836 */ /* 0x000fe20000000000 */
[-C--:B------:R-:W-:Y:S01]  /*10d0*/  ISETP.GE.AND P4, PT, R2, R7.reuse, PT ;  /* 0x000000070200720c */ /* 0x080fe20003f86270 */
[----:B------:R-:W-:Y:S01]  /*10e0*/  VIADD R2, R4, 0x20 ;  /* 0x0000002004027836 */ /* 0x000fe20000000000 */
[----:B------:R-:W-:Y:S01]  /*10f0*/  ISETP.GE.AND P2, PT, R8, R7, PT ;  /* 0x000000070800720c */ /* 0x000fe20003f46270 */
[----:B------:R-:W-:Y:S01]  /*1100*/  ULOP3.LUT UR7, UR7, 0x8, URZ, 0xc, !UPT ;  /* 0x0000000807077892 */ /* 0x000fe2000f8e0c3f */
[----:B------:R-:W-:Y:S02]  /*1110*/  WARPGROUP.DEPBAR.LE gsb0, 0x0 ;  /* 0x00008000000079c5 */ /* 0x000fe40000010000 */
[----:B------:R-:W-:-:S06]  /*1120*/  WARPGROUP.ARRIVE ;  /* 0x00000000000079c5 */ /* 0x000fcc0000000000 */
[----:B------:R-:W-:Y:S03]  /*1130*/  HGMMA.64x128x16.F32 R24, gdesc[UR16], R24, gsb0 ;  /* 0x01e00000101879f0 */ /* 0x000fe60008000818 */
[----:B------:R-:W-:Y:S02]  /*1140*/  WARPGROUP.DEPBAR.LE gsb0, 0x0 ;  /* 0x00008000000079c5 */ /* 0x000fe40000010000 */
[----:B------:R-:W-:-:S07]  /*1150*/  WARPGROUP.ARRIVE ;  /* 0x00000000000079c5 */ /* 0x000fce0000000000 */
[----:B------:R-:W-:Y:S01]  /*1160*/  HGMMA.64x128x16.F32 R24, gdesc[UR8], R24, gsb0 ;  /* 0x01e00000081879f0 */ /* 0x000fe20008000818 */
[----:B------:R-:W-:Y:S02]  /*1170*/  ULDC UR10, c[0x0][0x604] ;  /* 0x00018100000a7ab9 */ /* 0x000fe40000000800 */
[----:B------:R-:W-:Y:S02]  /*1180*/  WARPGROUP.DEPBAR.LE gsb0, 0x0 ;  /* 0x00008000000079c5 */ /* 0x000fe40000010000 */
[----:B------:R-:W-:Y:S02]  /*1190*/  FSEL R24, R24, -INF , !P6 ;  /* 0xff80000018187808 */ /* 0x000fe40007000000 */
[----:B------:R-:W-:Y:S02]  /*11a0*/  FSEL R26, R26, -INF , !P6 ;  /* 0xff8000001a1a7808 */ /* 0x000fe40007000000 */
[----:B------:R-:W-:Y:S02]  /*11b0*/  FSEL R25, R25, -INF , !P5 ;  /* 0xff80000019197808 */ /* 0x000fe40006800000 */
[----:B------:R-:W-:-:S02]  /*11c0*/  FSEL R28, R28, -INF , !P1 ;  /* 0xff8000001c1c7808 */ /* 0x000fc40004800000 */
[----:B------:R-:W-:Y:S02]  /*11d0*/  FSEL R30, R30, -INF , !P1 ;  /* 0xff8000001e1e7808 */ /* 0x000fe40004800000 */
[-C--:B------:R-:W-:Y:S02]  /*11e0*/  ISETP.GE.AND P6, PT, R0, R7.reuse, PT ;  /* 0x000000070000720c */ /* 0x080fe40003fc6270 */
[----:B------:R-:W-:Y:S01]  /*11f0*/  ISETP.GE.AND P1, PT, R2, R7, PT ;  /* 0x000000070200720c */ /* 0x000fe20003f26270 */
[C---:B------:R-:W-:Y:S01]  /*1200*/  VIADD R2, R4.reuse, 0x28 ;  /* 0x0000002804027836 */ /* 0x040fe20000000000 */
[----:B------:R-:W-:Y:S02]  /*1210*/  IADD3 R0, R4, 0x19, RZ ;  /* 0x0000001904007810 */ /* 0x000fe40007ffe0ff */
[----:B------:R-:W-:Y:S02]  /*1220*/  FMNMX R3, R24, R25, !PT ;  /* 0x0000001918037209 */ /* 0x000fe40007800000 */
[----:B------:R-:W-:-:S02]  /*1230*/  FSEL R27, R27, -INF , !P5 ;  /* 0xff8000001b1b7808 */ /* 0x000fc40006800000 */
[-C--:B------:R-:W-:Y:S02]  /*1240*/  ISETP.GE.AND P5, PT, R0, R7.reuse, PT ;  /* 0x000000070000720c */ /* 0x080fe40003fa6270 */
[----:B------:R-:W-:Y:S02]  /*1250*/  FSEL R32, R32, -INF , !P3 ;  /* 0xff80000020207808 */ /* 0x000fe40005800000 */
[----:B------:R-:W-:Y:S02]  /*1260*/  FSEL R34, R34, -INF , !P3 ;  /* 0xff80000022227808 */ /* 0x000fe40005800000 */
[----:B------:R-:W-:Y:S02]  /*1270*/  IADD3 R0, R4, 0x21, RZ ;  /* 0x0000002104007810 */ /* 0x000fe40007ffe0ff */
[----:B------:R-:W-:Y:S02]  /*1280*/  ISETP.GE.AND P3, PT, R2, R7, PT ;  /* 0x000000070200720c */ /* 0x000fe40003f66270 */
[----:B------:R-:W-:-:S02]  /*1290*/  FSEL R29, R29, -INF , !P2 ;  /* 0xff8000001d1d7808 */ /* 0x000fc40005000000 */
[----:B------:R-:W-:Y:S02]  /*12a0*/  FMNMX R2, R28, R3, !PT ;  /* 0x000000031c027209 */ /* 0x000fe40007800000 */
[----:B------:R-:W-:Y:S02]  /*12b0*/  FSEL R31, R31, -INF , !P2 ;  /* 0xff8000001f1f7808 */ /* 0x000fe40005000000 */
[----:B------:R-:W-:Y:S02]  /*12c0*/  ISETP.GE.AND P2, PT, R0, R7, PT ;  /* 0x000000070000720c */ /* 0x000fe40003f46270 */
[----:B------:R-:W-:Y:S02]  /*12d0*/  IADD3 R0, R4, 0x29, RZ ;  /* 0x0000002904007810 */ /* 0x000fe40007ffe0ff */
[----:B------:R-:W-:Y:S02]  /*12e0*/  FMNMX R3, R29, R2, !PT ;  /* 0x000000021d037209 */ /* 0x000fe40007800000 */
[----:B------:R-:W-:-:S02]  /*12f0*/  FSEL R33, R33, -INF , !P4 ;  /* 0xff80000021217808 */ /* 0x000fc40006000000 */
[----:B------:R-:W-:Y:S02]  /*1300*/  FSEL R35, R35, -INF , !P4 ;  /* 0xff80000023237808 */ /* 0x000fe40006000000 */
[----:B------:R-:W-:Y:S01]  /*1310*/  ISETP.GE.AND P4, PT, R0, R7, PT ;  /* 0x000000070000720c */ /* 0x000fe20003f86270 */
[----:B------:R-:W-:Y:S01]  /*1320*/  VIADD R0, R4, 0x30 ;  /* 0x0000003004007836 */ /* 0x000fe20000000000 */
[----:B------:R-:W-:Y:S02]  /*1330*/  FMNMX R2, R32, R3, !PT ;  /* 0x0000000320027209 */ /* 0x000fe40007800000 */
[----:B------:R-:W-:Y:S02]  /*1340*/  FSEL R36, R36, -INF , !P6 ;  /* 0xff80000024247808 */ /* 0x000fe40007000000 */
[----:B------:R-:W-:Y:S02]  /*1350*/  FMNMX R3, R33, R2, !PT ;  /* 0x0000000221037209 */ /* 0x000fe40007800000 */
[----:B------:R-:W-:-:S02]  /*1360*/  FSEL R38, R38, -INF , !P6 ;  /* 0xff80000026267808 */ /* 0x000fc40007000000 */
[----:B------:R-:W-:Y:S02]  /*1370*/  ISETP.GE.AND P6, PT, R0, R7, PT ;  /* 0x000000070000720c */ /* 0x000fe40003fc6270 */
[----:B------:R-:W-:Y:S02]  /*1380*/  IADD3 R0, R4, 0x31, RZ ;  /* 0x0000003104007810 */ /* 0x000fe40007ffe0ff */
[----:B------:R-:W-:Y:S02]  /*1390*/  FSEL R37, R37, -INF , !P5 ;  /* 0xff80000025257808 */ /* 0x000fe40006800000 */
[----:B------:R-:W-:Y:S02]  /*13a0*/  FMNMX R2, R36, R3, !PT ;  /* 0x0000000324027209 */ /* 0x000fe40007800000 */
[----:B------:R-:W-:Y:S02]  /*13b0*/  FSEL R39, R39, -INF , !P5 ;  /* 0xff80000027277808 */ /* 0x000fe40006800000 */
[----:B------:R-:W-:Y:S01]  /*13c0*/  ISETP.GE.AND P5, PT, R0, R7, PT ;  /* 0x000000070000720c */ /* 0x000fe20003fa6270 */
[----:B------:R-:W-:Y:S01]  /*13d0*/  VIADD R0, R4, 0x38 ;  /* 0x0000003804007836 */ /* 0x000fe20000000000 */
[----:B------:R-:W-:-:S02]  /*13e0*/  FSEL R40, R40, -INF , !P1 ;  /* 0xff80000028287808 */ /* 0x000fc40004800000 */
[----:B------:R-:W-:Y:S02]  /*13f0*/  FMNMX R3, R37, R2, !PT ;  /* 0x0000000225037209 */ /* 0x000fe40007800000 */
[----:B------:R-:W-:Y:S02]  /*1400*/  FSEL R42, R42, -INF , !P1 ;  /* 0xff8000002a2a7808 */ /* 0x000fe40004800000 */
[----:B------:R-:W-:Y:S02]  /*1410*/  FSEL R41, R41, -INF , !P2 ;  /* 0xff80000029297808 */ /* 0x000fe40005000000 */
[----:B------:R-:W-:Y:S02]  /*1420*/  FMNMX R2, R40, R3, !PT ;  /* 0x0000000328027209 */ /* 0x000fe40007800000 */
[----:B------:R-:W-:Y:S02]  /*1430*/  ISETP.GE.AND P1, PT, R0, R7, PT ;  /* 0x000000070000720c */ /* 0x000fe40003f26270 */
[----:B------:R-:W-:-:S02]  /*1440*/  IADD3 R0, R4, 0x39, RZ ;  /* 0x0000003904007810 */ /* 0x000fc40007ffe0ff */
[----:B------:R-:W-:Y:S02]  /*1450*/  FSEL R44, R44, -INF , !P3 ;  /* 0xff8000002c2c7808 */ /* 0x000fe40005800000 */
[----:B------:R-:W-:Y:S02]  /*1460*/  FMNMX R3, R41, R2, !PT ;  /* 0x0000000229037209 */ /* 0x000fe40007800000 */
[----:B------:R-:W-:Y:S02]  /*1470*/  FSEL R43, R43, -INF , !P2 ;  /* 0xff8000002b2b7808 */ /* 0x000fe40005000000 */
[----:B------:R-:W-:Y:S01]  /*1480*/  ISETP.GE.AND P2, PT, R0, R7, PT ;  /* 0x000000070000720c */ /* 0x000fe20003f46270 */
[----:B------:R-:W-:Y:S01]  /*1490*/  VIADD R0, R4, 0x40 ;  /* 0x0000004004007836 */ /* 0x000fe20000000000 */
[----:B------:R-:W-:Y:S02]  /*14a0*/  FSEL R45, R45, -INF , !P4 ;  /* 0xff8000002d2d7808 */ /* 0x000fe40006000000 */
[----:B------:R-:W-:-:S02]  /*14b0*/  FMNMX R2, R44, R3, !PT ;  /* 0x000000032c027209 */ /* 0x000fc40007800000 */
[----:B------:R-:W-:Y:S02]  /*14c0*/  FSEL R46, R46, -INF , !P3 ;  /* 0xff8000002e2e7808 */ /* 0x000fe40005800000 */
[----:B------:R-:W-:Y:S02]  /*14d0*/  ISETP.GE.AND P3, PT, R0, R7, PT ;  /* 0x000000070000720c */ /* 0x000fe40003f66270 */
[----:B------:R-:W-:Y:S02]  /*14e0*/  FSEL R48, R48, -INF , !P6 ;  /* 0xff80000030307808 */ /* 0x000fe40007000000 */
[----:B------:R-:W-:Y:S02]  /*14f0*/  FMNMX R3, R45, R2, !PT ;  /* 0x000000022d037209 */ /* 0x000fe40007800000 */
[----:B------:R-:W-:Y:S02]  /*1500*/  IADD3 R0, R4, 0x41, RZ ;  /* 0x0000004104007810 */ /* 0x000fe40007ffe0ff */
[----:B------:R-:W-:-:S02]  /*1510*/  FSEL R47, R47, -INF , !P4 ;  /* 0xff8000002f2f7808 */ /* 0x000fc40006000000 */
[----:B------:R-:W-:Y:S02]  /*1520*/  FSEL R49, R49, -INF , !P5 ;  /* 0xff80000031317808 */ /* 0x000fe40006800000 */
[----:B------:R-:W-:Y:S02]  /*1530*/  FMNMX R2, R48, R3, !PT ;  /* 0x0000000330027209 */ /* 0x000fe40007800000 */
[----:B------:R-:W-:Y:S01]  /*1540*/  ISETP.GE.AND P4, PT, R0, R7, PT ;  /* 0x000000070000720c */ /* 0x000fe20003f86270 */
[----:B------:R-:W-:Y:S01]  /*1550*/  VIADD R0, R4, 0x48 ;  /* 0x0000004804007836 */ /* 0x000fe20000000000 */
        /* <DEDUP_REMOVED lines=13> */
[----:B------:R-:W-:Y:S02]  /*1630*/  FMNMX R2, R56, R3, !PT ;  /* 0x0000000338027209 */ /* 0x000fe40007800000 */
[----:B------:R-:W-:Y:S02]  /*1640*/  FSEL R54, R54, -INF , !P1 ;  /* 0xff80000036367808 */ /* 0x000fe40004800000 */
        /* <DEDUP_REMOVED lines=10> */
[----:B------:R-:W-:Y:S02]  /*16f0*/  FSEL R64, R64, -INF , !P1 ;  /* 0xff80000040407808 */ /* 0x000fe40004800000 */
[----:B------:R-:W-:Y:S02]  /*1700*/  FMNMX R3, R61, R2, !PT ;  /* 0x000000023d037209 */ /* 0x000fe40007800000 */
[----:B------:R-:W-:Y:S02]  /*1710*/  ISETP.GE.AND P3, PT, R0, R7, PT ;  /* 0x000000070000720c */ /* 0x000fe40003f66270 */
[C---:B------:R-:W-:Y:S02]  /*1720*/  IADD3 R0, R4.reuse, 0x59, RZ ;  /* 0x0000005904007810 */ /* 0x040fe40007ffe0ff */
[----:B------:R-:W-:-:S02]  /*1730*/  IADD3 R2, R4, 0x61, RZ ;  /* 0x0000006104027810 */ /* 0x000fc40007ffe0ff */
[----:B------:R-:W-:Y:S02]  /*1740*/  FSEL R65, R65, -INF , !P2 ;  /* 0xff80000041417808 */ /* 0x000fe40005000000 */
[----:B------:R-:W-:Y:S02]  /*1750*/  FMNMX R8, R64, R3, !PT ;  /* 0x0000000340087209 */ /* 0x000fe40007800000 */
[----:B------:R-:W-:Y:S02]  /*1760*/  FSEL R59, R59, -INF , !P4 ;  /* 0xff8000003b3b7808 */ /* 0x000fe40006000000 */
[-C--:B------:R-:W-:Y:S01]  /*1770*/  ISETP.GE.AND P4, PT, R0, R7.reuse, PT ;  /* 0x000000070000720c */ /* 0x080fe20003f86270 */
[----:B------:R-:W-:Y:S01]  /*1780*/  VIADD R0, R4, 0x60 ;  /* 0x0000006004007836 */ /* 0x000fe20000000000 */
[----:B------:R-:W-:Y:S01]  /*1790*/  ISETP.GE.AND P0, PT, R2, R7, PT ;  /* 0x000000070200720c */ /* 0x000fe20003f06270 */
[----:B------:R-:W-:Y:S01]  /*17a0*/  VIADD R2, R4, 0x68 ;  /* 0x0000006804027836 */ /* 0x000fe20000000000 */
[----:B------:R-:W-:-:S02]  /*17b0*/  FSEL R68, R68, -INF , !P3 ;  /* 0xff80000044447808 */ /* 0x000fc40005800000 */
[----:B------:R-:W-:Y:S02]  /*17c0*/  FMNMX R3, R65, R8, !PT ;  /* 0x0000000841037209 */ /* 0x000fe40007800000 */
[----:B------:R-:W-:Y:S02]  /*17d0*/  FSEL R62, R62, -INF , !P6 ;  /* 0xff8000003e3e7808 */ /* 0x000fe40007000000 */
[----:B------:R-:W-:Y:S02]  /*17e0*/  ISETP.GE.AND P6, PT, R0, R7, PT ;  /* 0x000000070000720c */ /* 0x000fe40003fc6270 */
[----:B------:R-:W-:Y:S02]  /*17f0*/  FSEL R69, R69, -INF , !P4 ;  /* 0xff80000045457808 */ /* 0x000fe40006000000 */
[----:B------:R-:W-:Y:S02]  /*1800*/  FMNMX R8, R68, R3, !PT ;  /* 0x0000000344087209 */ /* 0x000fe40007800000 */
[----:B------:R-:W-:-:S02]  /*1810*/  FSEL R66, R66, -INF , !P1 ;  /* 0xff80000042427808 */ /* 0x000fc40004800000 */
[-C--:B------:R-:W-:Y:S02]  /*1820*/  ISETP.GE.AND P1, PT, R2, R7.reuse, PT ;  /* 0x000000070200720c */ /* 0x080fe40003f26270 */
        /* <DEDUP_REMOVED lines=21> */
[----:B------:R-:W-:Y:S02]  /*1980*/  IADD3 R8, R4, 0x79, RZ ;  /* 0x0000007904087810 */ /* 0x000fe40007ffe0ff */
[----:B------:R-:W-:Y:S02]  /*1990*/  FSEL R81, R81, -INF , !P4 ;  /* 0xff80000051517808 */ /* 0x000fe40006000000 */
[----:B------:R-:W-:Y:S02]  /*19a0*/  FMNMX R10, R80, R3, !PT ;  /* 0x00000003500a7209 */ /* 0x000fe40007800000 */
[----:B------:R-:W-:Y:S02]  /*19b0*/  ISETP.GE.AND P5, PT, R2, R7, PT ;  /* 0x000000070200720c */ /* 0x000fe40003fa6270 */
[----:B------:R-:W-:-:S02]  /*19c0*/  FMNMX R3, R81, R10, !PT ;  /* 0x0000000a51037209 */ /* 0x000fc40007800000 */
[----:B------:R-:W-:Y:S02]  /*19d0*/  FSEL R84, R84, -INF , !P5 ;  /* 0xff80000054547808 */ /* 0x000fe40006800000 */
[----:B------:R-:W-:Y:S02]  /*19e0*/  ISETP.GE.AND P6, PT, R8, R7, PT ;  /* 0x000000070800720c */ /* 0x000fe40003fc6270 */
[----:B------:R-:W-:Y:S02]  /*19f0*/  FMNMX R2, R84, R3, !PT ;  /* 0x0000000354027209 */ /* 0x000fe40007800000 */
[----:B------:R-:W-:Y:S02]  /*1a00*/  FSEL R85, R85, -INF , !P6 ;  /* 0xff80000055557808 */ /* 0x000fe40007000000 */
[----:B------:R-:W-:Y:S02]  /*1a10*/  P2R R9, PR, RZ, 0x2 ;  /* 0x00000002ff097803 */ /* 0x000fe40000000000 */
[----:B------:R-:W-:-:S02]  /*1a20*/  FMNMX R2, R85, R2, !PT ;  /* 0x0000000255027209 */ /* 0x000fc40007800000 */
[----:B------:R-:W-:Y:S02]  /*1a30*/  P2R R11, PR, RZ, 0x1 ;  /* 0x00000001ff0b7803 */ /* 0x000fe40000000000 */
[----:B------:R-:W-:Y:S01]  /*1a40*/  ISETP.GE.AND P0, PT, R0, R7, PT ;  /* 0x000000070000720c */ /* 0x000fe20003f06270 */
[----:B------:R-:W2:Y:S01]  /*1a50*/  SHFL.BFLY PT, R3, R2, 0x1, 0x1f ;  /* 0x0c201f0002037f89 */ /* 0x000ea200000e0000 */
[----:B------:R-:W-:Y:S02]  /*1a60*/  FSEL R79, R79, -INF , !P2 ;  /* 0xff8000004f4f7808 */ /* 0x000fe40005000000 */
[----:B------:R-:W-:Y:S02]  /*1a70*/  FSEL R74, R74, -INF , !P0 ;  /* 0xff8000004a4a7808 */ /* 0x000fe40004000000 */
[----:B------:R-:W-:Y:S02]  /*1a80*/  ISETP.NE.AND P0, PT, R11, RZ, PT ;  /* 0x000000ff0b00720c */ /* 0x000fe40003f05270 */
[----:B------:R-:W-:-:S02]  /*1a90*/  FSEL R82, R82, -INF , !P3 ;  /* 0xff80000052527808 */ /* 0x000fc40005800000 */
[----:B------:R-:W-:Y:S02]  /*1aa0*/  FSEL R83, R83, -INF , !P4 ;  /* 0xff80000053537808 */ /* 0x000fe40006000000 */
[----:B------:R-:W-:Y:S02]  /*1ab0*/  FSEL R87, R87, -INF , !P6 ;  /* 0xff80000057577808 */ /* 0x000fe40007000000 */
[----:B------:R-:W-:Y:S02]  /*1ac0*/  FSEL R86, R86, -INF , !P5 ;  /* 0xff80000056567808 */ /* 0x000fe40006800000 */
[----:B------:R-:W-:Y:S02]  /*1ad0*/  FSEL R75, R75, -INF , !P0 ;  /* 0xff8000004b4b7808 */ /* 0x000fe40004000000 */
[----:B------:R-:W-:Y:S02]  /*1ae0*/  ISETP.NE.AND P0, PT, R12, RZ, PT ;  /* 0x000000ff0c00720c */ /* 0x000fe40003f05270 */
[----:B--2---:R-:W-:-:S05]  /*1af0*/  FMNMX R5, R2, R3, !PT ;  /* 0x0000000302057209 */ /* 0x004fca0007800000 */
[----:B------:R-:W2:Y:S02]  /*1b00*/  SHFL.BFLY PT, R8, R5, 0x2, 0x1f ;  /* 0x0c401f0005087f89 */ /* 0x000ea400000e0000 */
[----:B--2---:R-:W-:Y:S02]  /*1b10*/  FMNMX R3, R5, R8, !PT ;  /* 0x0000000805037209 */ /* 0x004fe40007800000 */
[----:B------:R-:W-:Y:S02]  /*1b20*/  FMNMX R5, R26, R27, !PT ;  /* 0x0000001b1a057209 */ /* 0x000fe40007800000 */
[----:B------:R-:W-:-:S04]  /*1b30*/  FSETP.NEU.AND P1, PT, R3, -INF , PT ;  /* 0xff8000000300780b */ /* 0x000fc80003f2d000 */
[----:B------:R-:W-:Y:S02]  /*1b40*/  FSEL R0, R3, RZ, P1 ;  /* 0x000000ff03007208 */ /* 0x000fe40000800000 */
[----:B------:R-:W-:-:S03]  /*1b50*/  ISETP.NE.AND P1, PT, R9, RZ, PT ;  /* 0x000000ff0900720c */ /* 0x000fc60003f25270 */
[----:B------:R-:W-:Y:S01]  /*1b60*/  FMUL R16, R0, UR10 ;  /* 0x0000000a00107c20 */ /* 0x000fe20008400000 */
[----:B------:R-:W-:Y:S02]  /*1b70*/  FSEL R78, R78, -INF , !P1 ;  /* 0xff8000004e4e7808 */ /* 0x000fe40004800000 */
[----:B------:R-:W-:Y:S01]  /*1b80*/  FMNMX R0, R30, R5, !PT ;  /* 0x000000051e007209 */ /* 0x000fe20007800000 */
[--C-:B------:R-:W-:Y:S01]  /*1b90*/  FFMA R24, R24, UR10, -R16.reuse ;  /* 0x0000000a18187c23 */ /* 0x100fe20008000810 */
[--C-:B------:R-:W-:Y:S01]  /*1ba0*/  FFMA R9, R25, UR10, -R16.reuse ;  /* 0x0000000a19097c23 */ /* 0x100fe20008000810 */
[--C-:B------:R-:W-:Y:S01]  /*1bb0*/  FFMA R8, R28, UR10, -R16.reuse ;  /* 0x0000000a1c087c23 */ /* 0x100fe20008000810 */
[----:B------:R-:W-:Y:S01]  /*1bc0*/  FMNMX R5, R31, R0, !PT ;  /* 0x000000001f057209 */ /* 0x000fe20007800000 */
[--C-:B------:R-:W-:Y:S01]  /*1bd0*/  FFMA R11, R29, UR10, -R16.reuse ;  /* 0x0000000a1d0b7c23 */ /* 0x100fe20008000810 */
[----:B------:R-:W-:Y:S01]  /*1be0*/  FSETP.GEU.AND P1, PT, R24, -126, PT ;  /* 0xc2fc00001800780b */ /* 0x000fe20003f2e000 */
        /* <DEDUP_REMOVED lines=9> */
[----:B------:R-:W-:Y:S01]  /*1c80*/  FSETP.GEU.AND P4, PT, R11, -126, PT ;  /* 0xc2fc00000b00780b */ /* 0x000fe20003f8e000 */
[--C-:B------:R-:W-:Y:S01]  /*1c90*/  FFMA R17, R41, UR10, -R16.reuse ;  /* 0x0000000a29117c23 */ /* 0x100fe20008000810 */
[----:B------:R-:W-:Y:S01]  /*1ca0*/  FMNMX R0, R38, R5, !PT ;  /* 0x0000000526007209 */ /* 0x000fe20007800000 */
[----:B------:R-:W-:Y:S01]  /*1cb0*/  @!P1 FMUL R24, R24, 0.5 ;  /* 0x3f00000018189820 */ /* 0x000fe20000400000 */
[----:B------:R-:W-:Y:S01]  /*1cc0*/  FSETP.GEU.AND P6, PT, R13, -126, PT ;  /* 0xc2fc00000d00780b */ /* 0x000fe20003fce000 */
[--C-:B------:R-:W-:Y:S01]  /*1cd0*/  FFMA R36, R48, UR10, -R16.reuse ;  /* 0x0000000a30247c23 */ /* 0x100fe20008000810 */
[----:B------:R-:W-:Y:S01]  /*1ce0*/  FMNMX R5, R39, R0, !PT ;  /* 0x0000000027057209 */ /* 0x000fe20007800000 */
[----:B------:R-:W-:Y:S01]  /*1cf0*/  @!P2 FMUL R9, R9, 0.5 ;  /* 0x3f0000000909a820 */ /* 0x000fe20000400000 */
[----:B------:R-:W-:Y:S01]  /*1d00*/  FSETP.GEU.AND P5, PT, R28, -126, PT ;  /* 0xc2fc00001c00780b */ /* 0x000fe20003fae000 */
[----:B------:R-:W2:Y:S01]  /*1d10*/  MUFU.EX2 R24, R24 ;  /* 0x0000001800187308 */ /* 0x000ea20000000800 */
[----:B------:R-:W-:Y:S01]  /*1d20*/  FMNMX R0, R42, R5, !PT ;  /* 0x000000052a007209 */ /* 0x000fe20007800000 */
[----:B------:R-:W-:Y:S01]  /*1d30*/  @!P3 FMUL R8, R8, 0.5 ;  /* 0x3f0000000808b820 */ /* 0x000fe20000400000 */
[--C-:B------:R-:W-:Y:S01]  /*1d40*/  FFMA R19, R45, UR10, -R16.reuse ;  /* 0x0000000a2d137c23 */ /* 0x100fe20008000810 */
[----:B------:R-:W-:Y:S01]  /*1d50*/  @!P4 FMUL R11, R11, 0.5 ;  /* 0x3f0000000b0bc820 */ /* 0x000fe20000400000 */
[----:B------:R-:W-:Y:S01]  /*1d60*/  FMNMX R5, R43, R0, !PT ;  /* 0x000000002b057209 */ /* 0x000fe20007800000 */
[--C-:B------:R-:W-:Y:S01]  /*1d70*/  FFMA R21, R49, UR10, -R16.reuse ;  /* 0x0000000a31157c23 */ /* 0x100fe20008000810 */
[--C-:B------:R-:W-:Y:S01]  /*1d80*/  FFMA R12, R44, UR10, -R16.reuse ;  /* 0x0000000a2c0c7c23 */ /* 0x100fe20008000810 */
[----:B------:R-:W3:Y:S01]  /*1d90*/  MUFU.EX2 R9, R9 ;  /* 0x0000000900097308 */ /* 0x000ee20000000800 */
[----:B------:R-:W-:Y:S01]  /*1da0*/  FMNMX R0, R46, R5, !PT ;  /* 0x000000052e007209 */ /* 0x000fe20007800000 */
[----:B------:R-:W-:Y:S01]  /*1db0*/  @!P6 FMUL R13, R13, 0.5 ;  /* 0x3f0000000d0de820 */ /* 0x000fe20000400000 */
[--C-:B------:R-:W-:Y:S01]  /*1dc0*/  FFMA R14, R52, UR10, -R16.reuse ;  /* 0x0000000a340e7c23 */ /* 0x100fe20008000810 */
[----:B------:R-:W-:Y:S01]  /*1dd0*/  @!P5 FMUL R28, R28, 0.5 ;  /* 0x3f0000001c1cd820 */ /* 0x000fe20000400000 */
[----:B------:R-:W-:Y:S01]  /*1de0*/  FMNMX R5, R47, R0, !PT ;  /* 0x000000002f057209 */ /* 0x000fe20007800000 */
[--C-:B------:R-:W-:Y:S01]  /*1df0*/  FFMA R23, R53, UR10, -R16.reuse ;  /* 0x0000000a35177c23 */ /* 0x100fe20008000810 */
[--C-:B------:R-:W-:Y:S01]  /*1e00*/  FFMA R60, R60, UR10, -R16.reuse ;  /* 0x0000000a3c3c7c23 */ /* 0x100fe20008000810 */
[----:B------:R-:W4:Y:S01]  /*1e10*/  MUFU.EX2 R8, R8 ;  /* 0x0000000800087308 */ /* 0x000f220000000800 */
[----:B--2---:R-:W-:Y:S01]  /*1e20*/  @!P1 FMUL R24, R24, R24 ;  /* 0x0000001818189220 */ /* 0x004fe20000400000 */
[----:B------:R-:W-:Y:S01]  /*1e30*/  FSETP.GEU.AND P1, PT, R10, -126, PT ;  /* 0xc2fc00000a00780b */ /* 0x000fe20003f2e000 */
[--C-:B------:R-:W-:Y:S01]  /*1e40*/  FFMA R57, R57, UR10, -R16.reuse ;  /* 0x0000000a39397c23 */ /* 0x100fe20008000810 */
[----:B------:R-:W-:Y:S01]  /*1e50*/  FMNMX R0, R50, R5, !PT ;  /* 0x0000000532007209 */ /* 0x000fe20007800000 */
[--C-:B------:R-:W-:Y:S01]  /*1e60*/  FFMA R61, R61, UR10, -R16.reuse ;  /* 0x0000000a3d3d7c23 */ /* 0x100fe20008000810 */
[--C-:B------:R-:W-:Y:S01]  /*1e70*/  FFMA R25, R56, UR10, -R16.reuse ;  /* 0x0000000a38197c23 */ /* 0x100fe20008000810 */
[--C-:B------:R-:W-:Y:S01]  /*1e80*/  FFMA R64, R64, UR10, -R16.reuse ;  /* 0x0000000a40407c23 */ /* 0x100fe20008000810 */
[----:B------:R-:W2:Y:S01]  /*1e90*/  MUFU.EX2 R11, R11 ;  /* 0x0000000b000b7308 */ /* 0x000ea20000000800 */
[----:B------:R-:W-:Y:S01]  /*1ea0*/  FMNMX R5, R51, R0, !PT ;  /* 0x0000000033057209 */ /* 0x000fe20007800000 */
[----:B---3--:R-:W-:Y:S01]  /*1eb0*/  @!P2 FMUL R9, R9, R9 ;  /* 0x000000090909a220 */ /* 0x008fe20000400000 */
[----:B------:R-:W-:Y:S01]  /*1ec0*/  FSETP.GEU.AND P2, PT, R15, -126, PT ;  /* 0xc2fc00000f00780b */ /* 0x000fe20003f4e000 */
[--C-:B------:R-:W-:Y:S01]  /*1ed0*/  FFMA R65, R65, UR10, -R16.reuse ;  /* 0x0000000a41417c23 */ /* 0x100fe20008000810 */
[----:B------:R-:W-:Y:S01]  /*1ee0*/  FMNMX R0, R54, R5, !PT ;  /* 0x0000000536007209 */ /* 0x000fe20007800000 */
[--C-:B------:R-:W-:Y:S01]  /*1ef0*/  FFMA R72, R72, UR10, -R16.reuse ;  /* 0x0000000a48487c23 */ /* 0x100fe20008000810 */
[----:B------:R-:W-:Y:S01]  /*1f00*/  @!P1 FMUL R10, R10, 0.5 ;  /* 0x3f0000000a0a9820 */ /* 0x000fe20000400000 */
[----:B------:R-:W3:Y:S01]  /*1f10*/  MUFU.EX2 R13, R13 ;  /* 0x0000000d000d7308 */ /* 0x000ee20000000800 */
[----:B----4-:R-:W-:Y:S01]  /*1f20*/  @!P3 FMUL R8, R8, R8 ;  /* 0x000000080808b220 */ /* 0x010fe20000400000 */
[----:B------:R-:W-:Y:S01]  /*1f30*/  FSETP.GEU.AND P3, PT, R32, -126, PT ;  /* 0xc2fc00002000780b */ /* 0x000fe20003f6e000 */
[--C-:B------:R-:W-:Y:S01]  /*1f40*/  FFMA R69, R69, UR10, -R16.reuse ;  /* 0x0000000a45457c23 */ /* 0x100fe20008000810 */
[----:B------:R-:W-:Y:S01]  /*1f50*/  FMNMX R5, R55, R0, !PT ;  /* 0x0000000037057209 */ /* 0x000fe20007800000 */
[--C-:B------:R-:W-:Y:S01]  /*1f60*/  FFMA R73, R73, UR10, -R16.reuse ;  /* 0x0000000a49497c23 */ /* 0x100fe20008000810 */
[--C-:B------:R-:W-:Y:S01]  /*1f70*/  FFMA R76, R76, UR10, -R16.reuse ;  /* 0x0000000a4c4c7c23 */ /* 0x100fe20008000810 */
[--C-:B------:R-:W-:Y:S01]  /*1f80*/  FFMA R77, R77, UR10, -R16.reuse ;  /* 0x0000000a4d4d7c23 */ /* 0x100fe20008000810 */
[----:B------:R-:W4:Y:S01]  /*1f90*/  MUFU.EX2 R10, R10 ;  /* 0x0000000a000a7308 */ /* 0x000f220000000800 */
[----:B--2---:R-:W-:Y:S01]  /*1fa0*/  @!P4 FMUL R11, R11, R11 ;  /* 0x0000000b0b0bc220 */ /* 0x004fe20000400000 */
[----:B------:R-:W-:Y:S01]  /*1fb0*/  FSETP.GEU.AND P4, PT, R17, -126, PT ;  /* 0xc2fc00001100780b */ /* 0x000fe20003f8e000 */
[----:B------:R-:W-:Y:S01]  /*1fc0*/  @!P2 FMUL R15, R15, 0.5 ;  /* 0x3f0000000f0fa820 */ /* 0x000fe20000400000 */
[----:B------:R-:W-:Y:S01]  /*1fd0*/  FMNMX R0, R58, R5, !PT ;  /* 0x000000053a007209 */ /* 0x000fe20007800000 */
[--C-:B------:R-:W-:Y:S01]  /*1fe0*/  FFMA R81, R81, UR10, -R16.reuse ;  /* 0x0000000a51517c23 */ /* 0x100fe20008000810 */
[--C-:B------:R-:W-:Y:S01]  /*1ff0*/  FFMA R68, R68, UR10, -R16.reuse ;  /* 0x0000000a44447c23 */ /* 0x100fe20008000810 */
[----:B------:R-:W-:Y:S01]  /*2000*/  @!P3 FMUL R32, R32, 0.5 ;  /* 0x3f0000002020b820 */ /* 0x000fe20000400000 */
[----:B------:R-:W-:Y:S01]  /*2010*/  FMNMX R5, R59, R0, !PT ;  /* 0x000000003b057209 */ /* 0x000fe20007800000 */
[----:B------:R-:W2:Y:S01]  /*2020*/  MUFU.EX2 R15, R15 ;  /* 0x0000000f000f7308 */ /* 0x000ea20000000800 */
[----:B---3--:R-:W-:Y:S01]  /*2030*/  @!P6 FMUL R13, R13, R13 ;  /* 0x0000000d0d0de220 */ /* 0x008fe20000400000 */
[----:B------:R-:W-:Y:S01]  /*2040*/  FSETP.GEU.AND P6, PT, R19, -126, PT ;  /* 0xc2fc00001300780b */ /* 0x000fe20003fce000 */
[--C-:B------:R-:W-:Y:S01]  /*2050*/  FFMA R80, R80, UR10, -R16.reuse ;  /* 0x0000000a50507c23 */ /* 0x100fe20008000810 */
[----:B------:R-:W-:Y:S01]  /*2060*/  FMNMX R0, R62, R5, !PT ;  /* 0x000000053e007209 */ /* 0x000fe20007800000 */
[--C-:B------:R-:W-:Y:S01]  /*2070*/  FFMA R84, R84, UR10, -R16.reuse ;  /* 0x0000000a54547c23 */ /* 0x100fe20008000810 */
[----:B------:R-:W-:Y:S01]  /*2080*/  @!P4 FMUL R17, R17, 0.5 ;  /* 0x3f0000001111c820 */ /* 0x000fe20000400000 */
[----:B------:R-:W-:Y:S01]  /*2090*/  FFMA R16, R85, UR10, -R16 ;  /* 0x0000000a55107c23 */ /* 0x000fe20008000810 */
[----:B----4-:R-:W-:Y:S01]  /*20a0*/  @!P1 FMUL R10, R10, R10 ;  /* 0x0000000a0a0a9220 */ /* 0x010fe20000400000 */
[----:B------:R-:W-:Y:S01]  /*20b0*/  FSETP.GEU.AND P1, PT, R36, -126, PT ;  /* 0xc2fc00002400780b */ /* 0x000fe20003f2e000 */
[----:B------:R-:W3:Y:S01]  /*20c0*/  MUFU.EX2 R28, R28 ;  /* 0x0000001c001c7308 */ /* 0x000ee20000000800 */
[----:B------:R-:W-:-:S04]  /*20d0*/  FMNMX R5, R63, R0, !PT ;  /* 0x000000003f057209 */ /* 0x000fc80007800000 */
[----:B------:R-:W-:Y:S01]  /*20e0*/  FMNMX R0, R66, R5, !PT ;  /* 0x0000000542007209 */ /* 0x000fe20007800000 */
[----:B------:R-:W-:Y:S01]  /*20f0*/  @!P6 FMUL R19, R19, 0.5 ;  /* 0x3f0000001313e820 */ /* 0x000fe20000400000 */
[----:B--2---:R-:W-:Y:S01]  /*2100*/  @!P2 FMUL R15, R15, R15 ;  /* 0x0000000f0f0fa220 */ /* 0x004fe20000400000 */
[----:B------:R-:W2:Y:S01]  /*2110*/  MUFU.EX2 R32, R32 ;  /* 0x0000002000207308 */ /* 0x000ea20000000800 */
[----:B------:R-:W-:Y:S02]  /*2120*/  FMNMX R5, R67, R0, !PT ;  /* 0x0000000043057209 */ /* 0x000fe40007800000 */
[----:B------:R-:W-:Y:S01]  /*2130*/  FSETP.GEU.AND P2, PT, R21, -126, PT ;  /* 0xc2fc00001500780b */ /* 0x000fe20003f4e000 */
[----:B------:R-:W-:Y:S01]  /*2140*/  @!P1 FMUL R36, R36, 0.5 ;  /* 0x3f00000024249820 */ /* 0x000fe20000400000 */
[----:B------:R-:W-:-:S03]  /*2150*/  FMNMX R0, R70, R5, !PT ;  /* 0x0000000546007209 */ /* 0x000fc60007800000 */
[----:B------:R-:W4:Y:S01]  /*2160*/  MUFU.EX2 R17, R17 ;  /* 0x0000001100117308 */ /* 0x000f220000000800 */
[----:B------:R-:W-:Y:S01]  /*2170*/  FMNMX R5, R71, R0, !PT ;  /* 0x0000000047057209 */ /* 0x000fe20007800000 */
[----:B---3--:R-:W-:Y:S01]  /*2180*/  @!P5 FMUL R28, R28, R28 ;  /* 0x0000001c1c1cd220 */ /* 0x008fe20000400000 */
[----:B------:R-:W-:Y:S02]  /*2190*/  FSETP.GEU.AND P5, PT, R12, -126, PT ;  /* 0xc2fc00000c00780b */ /* 0x000fe40003fae000 */
[----:B------:R-:W-:-:S03]  /*21a0*/  FMNMX R0, R74, R5, !PT ;  /* 0x000000054a007209 */ /* 0x000fc60007800000 */
[----:B------:R-:W3:Y:S01]  /*21b0*/  MUFU.EX2 R36, R36 ;  /* 0x0000002400247308 */ /* 0x000ee20000000800 */
[----:B--2---:R-:W-:Y:S01]  /*21c0*/  @!P3 FMUL R32, R32, R32 ;  /* 0x000000202020b220 */ /* 0x004fe20000400000 */
[----:B------:R-:W-:Y:S01]  /*21d0*/  FSETP.GEU.AND P3, PT, R14, -126, PT ;  /* 0xc2fc00000e00780b */ /* 0x000fe20003f6e000 */
[----:B------:R-:W-:Y:S01]  /*21e0*/  @!P2 FMUL R21, R21, 0.5 ;  /* 0x3f0000001515a820 */ /* 0x000fe20000400000 */
[----:B------:R-:W-:-:S04]  /*21f0*/  FMNMX R5, R75, R0, !PT ;  /* 0x000000004b057209 */ /* 0x000fc80007800000 */
[----:B------:R-:W2:Y:S01]  /*2200*/  MUFU.EX2 R19, R19 ;  /* 0x0000001300137308 */ /* 0x000ea20000000800 */
[----:B----4-:R-:W-:Y:S01]  /*2210*/  @!P4 FMUL R17, R17, R17 ;  /* 0x000000111111c220 */ /* 0x010fe20000400000 */
[----:B------:R-:W-:Y:S01]  /*2220*/  FSETP.GEU.AND P4, PT, R23, -126, PT ;  /* 0xc2fc00001700780b */ /* 0x000fe20003f8e000 */
[----:B------:R-:W-:Y:S01]  /*2230*/  @!P5 FMUL R12, R12, 0.5 ;  /* 0x3f0000000c0cd820 */ /* 0x000fe20000400000 */
[----:B------:R-:W-:-:S03]  /*2240*/  FMNMX R0, R78, R5, !PT ;  /* 0x000000054e007209 */ /* 0x000fc60007800000 */
[----:B------:R-:W-:Y:S01]  /*2250*/  @!P3 FMUL R14, R14, 0.5 ;  /* 0x3f0000000e0eb820 */ /* 0x000fe20000400000 */
[----:B------:R-:W-:Y:S01]  /*2260*/  FMNMX R5, R79, R0, !PT ;  /* 0x000000004f057209 */ /* 0x000fe20007800000 */
[----:B---3--:R-:W-:Y:S01]  /*2270*/  @!P1 FMUL R36, R36, R36 ;  /* 0x0000002424249220 */ /* 0x008fe20000400000 */
[----:B------:R-:W-:Y:S01]  /*2280*/  FSETP.GEU.AND P1, PT, R60, -126, PT ;  /* 0xc2fc00003c00780b */ /* 0x000fe20003f2e000 */
[----:B------:R-:W3:Y:S01]  /*2290*/  MUFU.EX2 R21, R21 ;  /* 0x0000001500157308 */ /* 0x000ee20000000800 */
[----:B------:R-:W-:-:S03]  /*22a0*/  FMNMX R0, R82, R5, !PT ;  /* 0x0000000552007209 */ /* 0x000fc60007800000 */
[----:B------:R-:W-:Y:S01]  /*22b0*/  @!P4 FMUL R23, R23, 0.5 ;  /* 0x3f0000001717c820 */ /* 0x000fe20000400000 */
[----:B------:R-:W-:Y:S01]  /*22c0*/  FMNMX R5, R83, R0, !PT ;  /* 0x0000000053057209 */ /* 0x000fe20007800000 */
[----:B--2---:R-:W-:Y:S01]  /*22d0*/  @!P6 FMUL R19, R19, R19 ;  /* 0x000000131313e220 */ /* 0x004fe20000400000 */
[----:B------:R-:W-:Y:S01]  /*22e0*/  FSETP.GEU.AND P6, PT, R57, -126, PT ;  /* 0xc2fc00003900780b */ /* 0x000fe20003fce000 */
[----:B------:R-:W2:Y:S01]  /*22f0*/  MUFU.EX2 R12, R12 ;  /* 0x0000000c000c7308 */ /* 0x000ea20000000800 */
[----:B------:R-:W-:-:S03]  /*2300*/  FMNMX R0, R86, R5, !PT ;  /* 0x0000000556007209 */ /* 0x000fc60007800000 */
[----:B------:R-:W-:Y:S01]  /*2310*/  @!P1 FMUL R60, R60, 0.5 ;  /* 0x3f0000003c3c9820 */ /* 0x000fe20000400000 */
[----:B------:R-:W-:-:S03]  /*2320*/  FMNMX R0, R87, R0, !PT ;  /* 0x0000000057007209 */ /* 0x000fc60007800000 */
[----:B------:R-:W4:Y:S01]  /*2330*/  MUFU.EX2 R14, R14 ;  /* 0x0000000e000e7308 */ /* 0x000f220000000800 */
[----:B---3--:R-:W-:Y:S01]  /*2340*/  @!P2 FMUL R21, R21, R21 ;  /* 0x000000151515a220 */ /* 0x008fe20000400000 */
[----:B------:R-:W3:Y:S01]  /*2350*/  SHFL.BFLY PT, R5, R0, 0x1, 0x1f ;  /* 0x0c201f0000057f89 */ /* 0x000ee200000e0000 */
[----:B------:R-:W-:Y:S01]  /*2360*/  FSETP.GEU.AND P2, PT, R61, -126, PT ;  /* 0xc2fc00003d00780b */ /* 0x000fe20003f4e000 */
[----:B------:R-:W-:-:S04]  /*2370*/  @!P6 FMUL R57, R57, 0.5 ;  /* 0x3f0000003939e820 */ /* 0x000fc80000400000 */
[----:B------:R-:W5:Y:S01]  /*2380*/  MUFU.EX2 R23, R23 ;  /* 0x0000001700177308 */ /* 0x000f620000000800 */
[----:B--2---:R-:W-:Y:S01]  /*2390*/  @!P5 FMUL R12, R12, R12 ;  /* 0x0000000c0c0cd220 */ /* 0x004fe20000400000 */
[----:B------:R-:W-:-:S06]  /*23a0*/  FSETP.GEU.AND P5, PT, R25, -126, PT ;  /* 0xc2fc00001900780b */ /* 0x000fcc0003fae000 */
[----:B------:R-:W2:Y:S01]  /*23b0*/  MUFU.EX2 R29, R60 ;  /* 0x0000003c001d7308 */ /* 0x000ea20000000800 */
[----:B----4-:R-:W-:Y:S01]  /*23c0*/  @!P3 FMUL R14, R14, R14 ;  /* 0x0000000e0e0eb220 */ /* 0x010fe20000400000 */
[----:B------:R-:W-:Y:S01]  /*23d0*/  FSETP.GEU.AND P3, PT, R64, -126, PT ;  /* 0xc2fc00004000780b */ /* 0x000fe20003f6e000 */
[----:B------:R-:W-:-:S04]  /*23e0*/  @!P2 FMUL R61, R61, 0.5 ;  /* 0x3f0000003d3da820 */ /* 0x000fc80000400000 */
[----:B------:R-:W-:Y:S01]  /*23f0*/  @!P5 FMUL R25, R25, 0.5 ;  /* 0x3f0000001919d820 */ /* 0x000fe20000400000 */
[----:B------:R-:W4:Y:S01]  /*2400*/  MUFU.EX2 R40, R57 ;  /* 0x0000003900287308 */ /* 0x000f220000000800 */
[----:B-----5:R-:W-:Y:S01]  /*2410*/  @!P4 FMUL R23, R23, R23 ;  /* 0x000000171717c220 */ /* 0x020fe20000400000 */
[----:B------:R-:W-:Y:S02]  /*2420*/  FSETP.GEU.AND P4, PT, R65, -126, PT ;  /* 0xc2fc00004100780b */ /* 0x000fe40003f8e000 */
[----:B---3--:R-:W-:-:S03]  /*2430*/  FMNMX R5, R0, R5, !PT ;  /* 0x0000000500057209 */ /* 0x008fc60007800000 */
[----:B------:R-:W-:Y:S01]  /*2440*/  @!P3 FMUL R64, R64, 0.5 ;  /* 0x3f0000004040b820 */ /* 0x000fe20000400000 */
[----:B------:R-:W3:Y:S01]  /*2450*/  MUFU.EX2 R18, R61 ;  /* 0x0000003d00127308 */ /* 0x000ee20000000800 */
[----:B--2---:R-:W-:Y:S01]  /*2460*/  @!P1 FMUL R29, R29, R29 ;  /* 0x0000001d1d1d9220 */ /* 0x004fe20000400000 */
[----:B------:R-:W-:Y:S01]  /*2470*/  FSETP.GEU.AND P1, PT, R72, -126, PT ;  /* 0xc2fc00004800780b */ /* 0x000fe20003f2e000 */
[----:B------:R-:W2:Y:S04]  /*2480*/  SHFL.BFLY PT, R0, R5, 0x2, 0x1f ;  /* 0x0c401f0005007f89 */ /* 0x000ea800000e0000 */
[----:B------:R-:W-:Y:S01]  /*2490*/  @!P4 FMUL R65, R65, 0.5 ;  /* 0x3f0000004141c820 */ /* 0x000fe20000400000 */
[----:B------:R-:W5:Y:S01]  /*24a0*/  MUFU.EX2 R33, R64 ;  /* 0x0000004000217308 */ /* 0x000f620000000800 */
[----:B----4-:R-:W-:Y:S01]  /*24b0*/  @!P6 FMUL R40, R40, R40 ;  /* 0x000000282828e220 */ /* 0x010fe20000400000 */
[----:B------:R-:W-:-:S05]  /*24c0*/  FSETP.GEU.AND P6, PT, R69, -126, PT ;  /* 0xc2fc00004500780b */ /* 0x000fca0003fce000 */
[----:B------:R-:W-:Y:S01]  /*24d0*/  @!P1 FMUL R72, R72, 0.5 ;  /* 0x3f00000048489820 */ /* 0x000fe20000400000 */
[----:B------:R-:W4:Y:S01]  /*24e0*/  MUFU.EX2 R44, R65 ;  /* 0x00000041002c7308 */ /* 0x000f220000000800 */
[----:B---3--:R-:W-:Y:S01]  /*24f0*/  @!P2 FMUL R18, R18, R18 ;  /* 0x000000121212a220 */ /* 0x008fe20000400000 */
[----:B------:R-:W-:-:S05]  /*2500*/  FSETP.GEU.AND P2, PT, R73, -126, PT ;  /* 0xc2fc00004900780b */ /* 0x000fca0003f4e000 */
[----:B------:R-:W-:Y:S01]  /*2510*/  @!P6 FMUL R69, R69, 0.5 ;  /* 0x3f0000004545e820 */ /* 0x000fe20000400000 */
[----:B------:R-:W3:Y:S01]  /*2520*/  MUFU.EX2 R41, R72 ;  /* 0x0000004800297308 */ /* 0x000ee20000000800 */
[----:B-----5:R-:W-:Y:S01]  /*2530*/  @!P3 FMUL R33, R33, R33 ;  /* 0x000000212121b220 */ /* 0x020fe20000400000 */
[----:B------:R-:W-:Y:S02]  /*2540*/  FSETP.GEU.AND P3, PT, R76, -126, PT ;  /* 0xc2fc00004c00780b */ /* 0x000fe40003f6e000 */
[----:B--2---:R-:W-:-:S03]  /*2550*/  FMNMX R5, R5, R0, !PT ;  /* 0x0000000005057209 */ /* 0x004fc60007800000 */
[----:B------:R-:W-:Y:S01]  /*2560*/  @!P2 FMUL R73, R73, 0.5 ;  /* 0x3f0000004949a820 */ /* 0x000fe20000400000 */
[----:B------:R-:W2:Y:S01]  /*2570*/  MUFU.EX2 R25, R25 ;  /* 0x0000001900197308 */ /* 0x000ea20000000800 */
        /* <DEDUP_REMOVED lines=8> */
[----:B--2---:R-:W-:Y:S01]  /*2600*/  @!P5 FMUL R25, R25, R25 ;  /* 0x000000191919d220 */ /* 0x004fe20000400000 */
[----:B------:R-:W-:-:S05]  /*2610*/  FSETP.GEU.AND P5, PT, R68, -126, PT ;  /* 0xc2fc00004400780b */ /* 0x000fca0003fae000 */
[----:B------:R-:W-:Y:S01]  /*2620*/  @!P1 FMUL R81, R81, 0.5 ;  /* 0x3f00000051519820 */ /* 0x000fe20000400000 */
[----:B------:R-:W2:Y:S01]  /*2630*/  MUFU.EX2 R45, R76 ;  /* 0x0000004c002d7308 */ /* 0x000ea20000000800 */
[----:B----4-:R-:W-:Y:S01]  /*2640*/  @!P6 FMUL R20, R20, R20 ;  /* 0x000000141414e220 */ /* 0x010fe20000400000 */
[----:B------:R-:W-:-:S04]  /*2650*/  FSETP.NEU.AND P6, PT, R5, -INF , PT ;  /* 0xff8000000500780b */ /* 0x000fc80003fcd000 */
[----:B------:R-:W-:Y:S01]  /*2660*/  FSEL R0, R5, RZ, P6 ;  /* 0x000000ff05007208 */ /* 0x000fe20003000000 */
[----:B------:R-:W-:Y:S01]  /*2670*/  @!P5 FMUL R68, R68, 0.5 ;  /* 0x3f0000004444d820 */ /* 0x000fe20000400000 */
[----:B------:R-:W4:Y:S01]  /*2680*/  MUFU.EX2 R22, R77 ;  /* 0x0000004d00167308 */ /* 0x000f220000000800 */
[----:B---3--:R-:W-:Y:S01]  /*2690*/  @!P2 FMUL R48, R48, R48 ;  /* 0x000000303030a220 */ /* 0x008fe20000400000 */
[----:B------:R-:W-:Y:S01]  /*26a0*/  FSETP.GEU.AND P2, PT, R16, -126, PT ;  /* 0xc2fc00001000780b */ /* 0x000fe20003f4e000 */
[----:B------:R-:W-:Y:S01]  /*26b0*/  FMUL R0, R0, UR10 ;  /* 0x0000000a00007c20 */ /* 0x000fe20008400000 */
[----:B------:R-:W-:-:S03]  /*26c0*/  FSETP.GEU.AND P6, PT, R84, -126, PT ;  /* 0xc2fc00005400780b */ /* 0x000fc60003fce000 */
[--C-:B------:R-:W-:Y:S01]  /*26d0*/  FFMA R26, R26, UR10, -R0.reuse ;  /* 0x0000000a1a1a7c23 */ /* 0x100fe20008000800 */
[----:B------:R-:W3:Y:S01]  /*26e0*/  MUFU.EX2 R52, R81 ;  /* 0x0000005100347308 */ /* 0x000ee20000000800 */
[--C-:B------:R-:W-:Y:S01]  /*26f0*/  FFMA R2, R27, UR10, -R0.reuse ;  /* 0x0000000a1b027c23 */ /* 0x100fe20008000800 */
[--C-:B------:R-:W-:Y:S01]  /*2700*/  FFMA R53, R31, UR10, -R0.reuse ;  /* 0x0000000a1f357c23 */ /* 0x100fe20008000800 */
[----:B--2---:R-:W-:Y:S01]  /*2710*/  @!P3 FMUL R45, R45, R45 ;  /* 0x0000002d2d2db220 */ /* 0x004fe20000400000 */
[----:B------:R-:W-:Y:S01]  /*2720*/  FSETP.GEU.AND P3, PT, R26, -126, PT ;  /* 0xc2fc00001a00780b */ /* 0x000fe20003f6e000 */
[--C-:B------:R-:W-:Y:S01]  /*2730*/  FFMA R57, R35, UR10, -R0.reuse ;  /* 0x0000000a23397c23 */ /* 0x100fe20008000800 */
[--C-:B------:R-:W-:Y:S01]  /*2740*/  FFMA R38, R38, UR10, -R0.reuse ;  /* 0x0000000a26267c23 */ /* 0x100fe20008000800 */
[----:B------:R-:W-:Y:S01]  /*2750*/  @!P2 FMUL R16, R16, 0.5 ;  /* 0x3f0000001010a820 */ /* 0x000fe20000400000 */
[----:B------:R-:W2:Y:S01]  /*2760*/  MUFU.EX2 R37, R68 ;  /* 0x0000004400257308 */ /* 0x000ea20000000800 */
[----:B----4-:R-:W-:Y:S01]  /*2770*/  @!P4 FMUL R22, R22, R22 ;  /* 0x000000161616c220 */ /* 0x010fe20000400000 */
[----:B------:R-:W-:Y:S01]  /*2780*/  FSETP.GEU.AND P4, PT, R2, -126, PT ;  /* 0xc2fc00000200780b */ /* 0x000fe20003f8e000 */
[----:B------:R-:W-:Y:S01]  /*2790*/  @!P6 FMUL R84, R84, 0.5 ;  /* 0x3f0000005454e820 */ /* 0x000fe20000400000 */
[--C-:B------:R-:W-:Y:S01]  /*27a0*/  FFMA R30, R30, UR10, -R0.reuse ;  /* 0x0000000a1e1e7c23 */ /* 0x100fe20008000800 */
[--C-:B------:R-:W-:Y:S01]  /*27b0*/  FFMA R34, R34, UR10, -R0.reuse ;  /* 0x0000000a22227c23 */ /* 0x100fe20008000800 */
[--C-:B------:R-:W-:Y:S01]  /*27c0*/  FFMA R50, R50, UR10, -R0.reuse ;  /* 0x0000000a32327c23 */ /* 0x100fe20008000800 */
[--C-:B------:R-:W-:Y:S01]  /*27d0*/  FFMA R42, R42, UR10, -R0.reuse ;  /* 0x0000000a2a2a7c23 */ /* 0x100fe20008000800 */
[----:B------:R-:W4:Y:S01]  /*27e0*/  MUFU.EX2 R16, R16 ;  /* 0x0000001000107308 */ /* 0x000f220000000800 */
[----:B---3--:R-:W-:Y:S01]  /*27f0*/  @!P1 FMUL R52, R52, R52 ;  /* 0x0000003434349220 */ /* 0x008fe20000400000 */
[----:B------:R-:W-:Y:S01]  /*2800*/  FSETP.GEU.AND P1, PT, R53, -126, PT ;  /* 0xc2fc00003500780b */ /* 0x000fe20003f2e000 */
[----:B------:R-:W-:Y:S01]  /*2810*/  @!P3 FMUL R26, R26, 0.5 ;  /* 0x3f0000001a1ab820 */ /* 0x000fe20000400000 */
[--C-:B------:R-:W-:Y:S01]  /*2820*/  FFMA R46, R46, UR10, -R0.reuse ;  /* 0x0000000a2e2e7c23 */ /* 0x100fe20008000800 */
[--C-:B------:R-:W-:Y:S01]  /*2830*/  FFMA R63, R63, UR10, -R0.reuse ;  /* 0x0000000a3f3f7c23 */ /* 0x100fe20008000800 */
[--C-:B------:R-:W-:Y:S01]  /*2840*/  FFMA R67, R67, UR10, -R0.reuse ;  /* 0x0000000a43437c23 */ /* 0x100fe20008000800 */
[----:B------:R-:W-:Y:S01]  /*2850*/  @!P4 FMUL R2, R2, 0.5 ;  /* 0x3f0000000202c820 */ /* 0x000fe20000400000 */
[----:B------:R3:W5:Y:S01]  /*2860*/  MUFU.EX2 R31, R26 ;  /* 0x0000001a001f7308 */ /* 0x0007620000000800 */
[----:B--2---:R-:W-:Y:S01]  /*2870*/  @!P5 FMUL R37, R37, R37 ;  /* 0x000000252525d220 */ /* 0x004fe20000400000 */
[----:B------:R-:W-:Y:S01]  /*2880*/  FSETP.GEU.AND P5, PT, R80, -126, PT ;  /* 0xc2fc00005000780b */ /* 0x000fe20003fae000 */
[--C-:B------:R-:W-:Y:S01]  /*2890*/  FFMA R54, R54, UR10, -R0.reuse ;  /* 0x0000000a36367c23 */ /* 0x100fe20008000800 */
[--C-:B------:R-:W-:Y:S01]  /*28a0*/  FFMA R75, R75, UR10, -R0.reuse ;  /* 0x0000000a4b4b7c23 */ /* 0x100fe20008000800 */
[--C-:B------:R-:W-:Y:S01]  /*28b0*/  FFMA R59, R59, UR10, -R0.reuse ;  /* 0x0000000a3b3b7c23 */ /* 0x100fe20008000800 */
[--C-:B------:R-:W-:Y:S01]  /*28c0*/  FFMA R83, R83, UR10, -R0.reuse ;  /* 0x0000000a53537c23 */ /* 0x100fe20008000800 */
[----:B------:R-:W-:Y:S01]  /*28d0*/  @!P1 FMUL R53, R53, 0.5 ;  /* 0x3f00000035359820 */ /* 0x000fe20000400000 */
[----:B------:R2:W1:Y:S01]  /*28e0*/  MUFU.EX2 R56, R2 ;  /* 0x0000000200387308 */ /* 0x0004620000000800 */
[--C-:B---3--:R-:W-:Y:S01]  /*28f0*/  FFMA R26, R43, UR10, -R0.reuse ;  /* 0x0000000a2b1a7c23 */ /* 0x108fe20008000800 */
[----:B----4-:R-:W-:Y:S01]  /*2900*/  @!P2 FMUL R16, R16, R16 ;  /* 0x000000101010a220 */ /* 0x010fe20000400000 */
[----:B------:R-:W-:Y:S01]  /*2910*/  FSETP.GEU.AND P2, PT, R57, -126, PT ;  /* 0xc2fc00003900780b */ /* 0x000fe20003f4e000 */
[--C-:B------:R-:W-:Y:S01]  /*2920*/  FFMA R71, R71, UR10, -R0.reuse ;  /* 0x0000000a47477c23 */ /* 0x100fe20008000800 */
[--C-:B------:R-:W-:Y:S01]  /*2930*/  FFMA R78, R78, UR10, -R0.reuse ;  /* 0x0000000a4e4e7c23 */ /* 0x100fe20008000800 */
[--C-:B------:R-:W-:Y:S01]  /*2940*/  FFMA R79, R79, UR10, -R0.reuse ;  /* 0x0000000a4f4f7c23 */ /* 0x100fe20008000800 */
[----:B------:R-:W-:Y:S01]  /*2950*/  @!P5 FMUL R80, R80, 0.5 ;  /* 0x3f0000005050d820 */ /* 0x000fe20000400000 */
[----:B------:R-:W3:Y:S01]  /*2960*/  MUFU.EX2 R60, R53 ;  /* 0x00000035003c7308 */ /* 0x000ee20000000800 */
[--C-:B--2---:R-:W-:Y:S01]  /*2970*/  FFMA R2, R39, UR10, -R0.reuse ;  /* 0x0000000a27027c23 */ /* 0x104fe20008000800 */
[----:B-----5:R-:W-:Y:S01]  /*2980*/  @!P3 FMUL R31, R31, R31 ;  /* 0x0000001f1f1fb220 */ /* 0x020fe20000400000 */
[----:B------:R-:W-:Y:S01]  /*2990*/  FSETP.GEU.AND P3, PT, R38, -126, PT ;  /* 0xc2fc00002600780b */ /* 0x000fe20003f6e000 */
[----:B------:R-:W-:Y:S01]  /*29a0*/  FFMA R86, R86, UR10, -R0 ;  /* 0x0000000a56567c23 */ /* 0x000fe20008000800 */
[----:B------:R-:W-:-:S03]  /*29b0*/  FADD R65, R21, R52 ;  /* 0x0000003415417221 */ /* 0x000fc60000000000 */
[----:B------:R-:W2:Y:S01]  /*29c0*/  MUFU.EX2 R49, R80 ;  /* 0x0000005000317308 */ /* 0x000ea20000000800 */
[----:B-1----:R-:W-:Y:S01]  /*29d0*/  @!P4 FMUL R56, R56, R56 ;  /* 0x000000383838c220 */ /* 0x002fe20000400000 */
[----:B------:R-:W-:Y:S01]  /*29e0*/  FSETP.GEU.AND P4, PT, R2, -126, PT ;  /* 0xc2fc00000200780b */ /* 0x000fe20003f8e000 */
[----:B------:R-:W-:-:S05]  /*29f0*/  @!P2 FMUL R57, R57, 0.5 ;  /* 0x3f0000003939a820 */ /* 0x000fca0000400000 */
[----:B------:R-:W1:Y:S01]  /*2a00*/  MUFU.EX2 R27, R84 ;  /* 0x00000054001b7308 */ /* 0x000e620000000800 */
[----:B---3--:R-:W-:Y:S01]  /*2a10*/  @!P1 FMUL R60, R60, R60 ;  /* 0x0000003c3c3c9220 */ /* 0x008fe20000400000 */
[----:B------:R-:W-:Y:S01]  /*2a20*/  FSETP.GEU.AND P1, PT, R26, -126, PT ;  /* 0xc2fc00001a00780b */ /* 0x000fe20003f2e000 */
[----:B------:R-:W-:-:S04]  /*2a30*/  @!P3 FMUL R38, R38, 0.5 ;  /* 0x3f0000002626b820 */ /* 0x000fc80000400000 */
[----:B------:R-:W-:Y:S01]  /*2a40*/  @!P4 FMUL R2, R2, 0.5 ;  /* 0x3f0000000202c820 */ /* 0x000fe20000400000 */
[----:B------:R3:W4:Y:S01]  /*2a50*/  MUFU.EX2 R64, R57 ;  /* 0x0000003900407308 */ /* 0x0007220000000800 */
[----:B--2---:R-:W-:Y:S01]  /*2a60*/  @!P5 FMUL R49, R49, R49 ;  /* 0x000000313131d220 */ /* 0x004fe20000400000 */
[----:B------:R-:W-:-:S03]  /*2a70*/  FSETP.GEU.AND P5, PT, R30, -126, PT ;  /* 0xc2fc00001e00780b */ /* 0x000fc60003fae000 */
[----:B------:R-:W-:Y:S01]  /*2a80*/  FADD R61, R36, R49 ;  /* 0x00000031243d7221 */ /* 0x000fe20000000000 */
[----:B------:R-:W-:Y:S01]  /*2a90*/  F2FP.F16.F32.PACK_AB R52, R52, R49 ;  /* 0x000000313434723e */ /* 0x000fe200000000ff */
[----:B------:R-:W-:Y:S01]  /*2aa0*/  @!P1 FMUL R26, R26, 0.5 ;  /* 0x3f0000001a1a9820 */ /* 0x000fe20000400000 */
[----:B------:R-:W2:Y:S01]  /*2ab0*/  MUFU.EX2 R43, R38 ;  /* 0x00000026002b7308 */ /* 0x000ea20000000800 */
[----:B-1----:R-:W-:Y:S01]  /*2ac0*/  @!P6 FMUL R27, R27, R27 ;  /* 0x0000001b1b1be220 */ /* 0x002fe20000400000 */
[----:B------:R-:W-:Y:S01]  /*2ad0*/  FSETP.GEU.AND P6, PT, R34, -126, PT ;  /* 0xc2fc00002200780b */ /* 0x000fe20003fce000 */
[----:B---3--:R-:W-:Y:S01]  /*2ae0*/  FADD R57, R32, R41 ;  /* 0x0000002920397221 */ /* 0x008fe20000000000 */
[----:B------:R-:W-:Y:S02]  /*2af0*/  F2FP.F16.F32.PACK_AB R32, R17, R32 ;  /* 0x000000201120723e */ /* 0x000fe400000000ff */
[----:B------:R-:W-:Y:S01]  /*2b00*/  F2FP.F16.F32.PACK_AB R36, R21, R36 ;  /* 0x000000241524723e */ /* 0x000fe200000000ff */
[----:B------:R-:W-:Y:S01]  /*2b10*/  @!P5 FMUL R30, R30, 0.5 ;  /* 0x3f0000001e1ed820 */ /* 0x000fe20000400000 */
[----:B------:R1:W3:Y:S01]  /*2b20*/  MUFU.EX2 R68, R2 ;  /* 0x0000000200447308 */ /* 0x0002e20000000800 */
[----:B----4-:R-:W-:-:S06]  /*2b30*/  @!P2 FMUL R64, R64, R64 ;  /* 0x000000404040a220 */ /* 0x010fcc0000400000 */
[----:B------:R-:W-:Y:S01]  /*2b40*/  @!P6 FMUL R34, R34, 0.5 ;  /* 0x3f0000002222e820 */ /* 0x000fe20000400000 */
[----:B------:R4:W5:Y:S01]  /*2b50*/  MUFU.EX2 R72, R26 ;  /* 0x0000001a00487308 */ /* 0x0009620000000800 */
[----:B-1----:R-:W-:Y:S01]  /*2b60*/  FFMA R2, R51, UR10, -R0 ;  /* 0x0000000a33027c23 */ /* 0x002fe20008000800 */
[----:B--2---:R-:W-:Y:S01]  /*2b70*/  @!P3 FMUL R43, R43, R43 ;  /* 0x0000002b2b2bb220 */ /* 0x004fe20000400000 */
[----:B------:R-:W-:-:S05]  /*2b80*/  FSETP.GEU.AND P3, PT, R50, -126, PT ;  /* 0xc2fc00003200780b */ /* 0x000fca0003f6e000 */
[----:B------:R1:W2:Y:S01]  /*2b90*/  MUFU.EX2 R35, R30 ;  /* 0x0000001e00237308 */ /* 0x0002a20000000800 */
[----:B----4-:R-:W-:Y:S01]  /*2ba0*/  FFMA R26, R55, UR10, -R0 ;  /* 0x0000000a371a7c23 */ /* 0x010fe20008000800 */
[----:B---3--:R-:W-:Y:S01]  /*2bb0*/  @!P4 FMUL R68, R68, R68 ;  /* 0x000000444444c220 */ /* 0x008fe20000400000 */
[----:B------:R-:W-:-:S05]  /*2bc0*/  FSETP.GEU.AND P4, PT, R2, -126, PT ;  /* 0xc2fc00000200780b */ /* 0x000fca0003f8e000 */
[----:B------:R3:W4:Y:S01]  /*2bd0*/  MUFU.EX2 R39, R34 ;  /* 0x0000002200277308 */ /* 0x0007220000000800 */
[--C-:B-1----:R-:W-:Y:S01]  /*2be0*/  FFMA R30, R47, UR10, -R0.reuse ;  /* 0x0000000a2f1e7c23 */ /* 0x102fe20008000800 */
[----:B-----5:R-:W-:Y:S01]  /*2bf0*/  @!P1 FMUL R72, R72, R72 ;  /* 0x0000004848489220 */ /* 0x020fe20000400000 */
[----:B------:R-:W-:Y:S01]  /*2c00*/  FSETP.GEU.AND P1, PT, R26, -126, PT ;  /* 0xc2fc00001a00780b */ /* 0x000fe20003f2e000 */
[----:B------:R-:W-:Y:S02]  /*2c10*/  @!P3 FMUL R50, R50, 0.5 ;  /* 0x3f0000003232b820 */ /* 0x000fe40000400000 */
[----:B------:R-:W-:Y:S02]  /*2c20*/  FSETP.GEU.AND P2, PT, R30, -126, PT ;  /* 0xc2fc00001e00780b */ /* 0x000fe40003f4e000 */
[----:B------:R-:W-:Y:S01]  /*2c30*/  @!P4 FMUL R2, R2, 0.5 ;  /* 0x3f0000000202c820 */ /* 0x000fe20000400000 */
[----:B--2---:R-:W-:Y:S01]  /*2c40*/  @!P5 FMUL R35, R35, R35 ;  /* 0x000000232323d220 */ /* 0x004fe20000400000 */
[----:B------:R-:W-:Y:S01]  /*2c50*/  FSETP.GEU.AND P5, PT, R42, -126, PT ;  /* 0xc2fc00002a00780b */ /* 0x000fe20003fae000 */
[----:B---3--:R-:W-:Y:S01]  /*2c60*/  FFMA R34, R58, UR10, -R0 ;  /* 0x0000000a3a227c23 */ /* 0x008fe20008000800 */
[----:B------:R-:W1:Y:S04]  /*2c70*/  MUFU.EX2 R53, R50 ;  /* 0x0000003200357308 */ /* 0x000e680000000800 */
[----:B------:R-:W-:Y:S01]  /*2c80*/  @!P1 FMUL R26, R26, 0.5 ;  /* 0x3f0000001a1a9820 */ /* 0x000fe20000400000 */
[----:B----4-:R-:W-:Y:S01]  /*2c90*/  @!P6 FMUL R39, R39, R39 ;  /* 0x000000272727e220 */ /* 0x010fe20000400000 */
[----:B------:R-:W-:Y:S01]  /*2ca0*/  FSETP.GEU.AND P6, PT, R46, -126, PT ;  /* 0xc2fc00002e00780b */ /* 0x000fe20003fce000 */
[----:B------:R-:W-:Y:S01]  /*2cb0*/  @!P2 FMUL R30, R30, 0.5 ;  /* 0x3f0000001e1ea820 */ /* 0x000fe20000400000 */
[----:B------:R2:W3:Y:S03]  /*2cc0*/  MUFU.EX2 R58, R2 ;  /* 0x00000002003a7308 */ /* 0x0004e60000000800 */
[----:B------:R-:W-:-:S05]  /*2cd0*/  @!P5 FMUL R42, R42, 0.5 ;  /* 0x3f0000002a2ad820 */ /* 0x000fca0000400000 */
[----:B------:R4:W5:Y:S01]  /*2ce0*/  MUFU.EX2 R76, R30 ;  /* 0x0000001e004c7308 */ /* 0x0009620000000800 */
[----:B-1----:R-:W-:Y:S01]  /*2cf0*/  @!P3 FMUL R53, R53, R53 ;  /* 0x000000353535b220 */ /* 0x002fe20000400000 */
[----:B--2---:R-:W-:Y:S01]  /*2d00*/  FFMA R2, R66, UR10, -R0 ;  /* 0x0000000a42027c23 */ /* 0x004fe20008000800 */
[----:B------:R-:W-:-:S05]  /*2d10*/  @!P6 FMUL R46, R46, 0.5 ;  /* 0x3f0000002e2ee820 */ /* 0x000fca0000400000 */
[----:B------:R-:W1:Y:S01]  /*2d20*/  MUFU.EX2 R47, R42 ;  /* 0x0000002a002f7308 */ /* 0x000e620000000800 */
[----:B----4-:R-:W-:Y:S01]  /*2d30*/  FFMA R30, R62, UR10, -R0 ;  /* 0x0000000a3e1e7c23 */ /* 0x010fe20008000800 */
[----:B---3--:R-:W-:Y:S01]  /*2d40*/  @!P4 FMUL R58, R58, R58 ;  /* 0x0000003a3a3ac220 */ /* 0x008fe20000400000 */
[----:B------:R-:W-:-:S03]  /*2d50*/  FSETP.GEU.AND P4, PT, R63, -126, PT ;  /* 0xc2fc00003f00780b */ /* 0x000fc60003f8e000 */
[----:B------:R-:W-:Y:S02]  /*2d60*/  FSETP.GEU.AND P3, PT, R30, -126, PT ;  /* 0xc2fc00001e00780b */ /* 0x000fe40003f6e000 */
[----:B------:R2:W3:Y:S01]  /*2d70*/  MUFU.EX2 R62, R26 ;  /* 0x0000001a003e7308 */ /* 0x0004e20000000800 */
[----:B-----5:R-:W-:Y:S01]  /*2d80*/  @!P2 FMUL R76, R76, R76 ;  /* 0x0000004c4c4ca220 */ /* 0x020fe20000400000 */
[----:B------:R-:W-:-:S06]  /*2d90*/  FSETP.GEU.AND P2, PT, R59, -126, PT ;  /* 0xc2fc00003b00780b */ /* 0x000fcc0003f4e000 */
[----:B------:R-:W4:Y:S01]  /*2da0*/  MUFU.EX2 R51, R46 ;  /* 0x0000002e00337308 */ /* 0x000f220000000800 */
[----:B-1----:R-:W-:Y:S01]  /*2db0*/  @!P5 FMUL R47, R47, R47 ;  /* 0x0000002f2f2fd220 */ /* 0x002fe20000400000 */
[----:B------:R-:W-:Y:S01]  /*2dc0*/  FSETP.GEU.AND P5, PT, R54, -126, PT ;  /* 0xc2fc00003600780b */ /* 0x000fe20003fae000 */
[----:B------:R-:W-:Y:S01]  /*2dd0*/  @!P3 FMUL R30, R30, 0.5 ;  /* 0x3f0000001e1eb820 */ /* 0x000fe20000400000 */
[----:B------:R-:W-:Y:S01]  /*2de0*/  @!P4 FMUL R63, R63, 0.5 ;  /* 0x3f0000003f3fc820 */ /* 0x000fe20000400000 */
[----:B--2---:R-:W-:Y:S02]  /*2df0*/  FFMA R26, R70, UR10, -R0 ;  /* 0x0000000a461a7c23 */ /* 0x004fe40008000800 */
[----:B------:R-:W-:Y:S01]  /*2e00*/  @!P2 FMUL R59, R59, 0.5 ;  /* 0x3f0000003b3ba820 */ /* 0x000fe20000400000 */
[----:B------:R1:W2:Y:S01]  /*2e10*/  MUFU.EX2 R66, R30 ;  /* 0x0000001e00427308 */ /* 0x0002a20000000800 */
[----:B---3--:R-:W-:Y:S01]  /*2e20*/  @!P1 FMUL R62, R62, R62 ;  /* 0x0000003e3e3e9220 */ /* 0x008fe20000400000 */
[----:B------:R-:W-:-:S05]  /*2e30*/  FSETP.GEU.AND P1, PT, R67, -126, PT ;  /* 0xc2fc00004300780b */ /* 0x000fca0003f2e000 */
[----:B------:R-:W-:Y:S01]  /*2e40*/  @!P5 FMUL R54, R54, 0.5 ;  /* 0x3f0000003636d820 */ /* 0x000fe20000400000 */
[----:B------:R-:W3:Y:S01]  /*2e50*/  MUFU.EX2 R63, R63 ;  /* 0x0000003f003f7308 */ /* 0x000ee20000000800 */
[----:B----4-:R-:W-:Y:S01]  /*2e60*/  @!P6 FMUL R51, R51, R51 ;  /* 0x000000333333e220 */ /* 0x010fe20000400000 */
[----:B------:R-:W-:Y:S01]  /*2e70*/  FSETP.GEU.AND P6, PT, R34, -126, PT ;  /* 0xc2fc00002200780b */ /* 0x000fe20003fce000 */
[----:B-1----:R-:W-:-:S04]  /*2e80*/  FFMA R30, R82, UR10, -R0 ;  /* 0x0000000a521e7c23 */ /* 0x002fc80008000800 */
[----:B------:R-:W-:Y:S01]  /*2e90*/  @!P1 FMUL R67, R67, 0.5 ;  /* 0x3f00000043439820 */ /* 0x000fe20000400000 */
[----:B------:R-:W1:Y:S01]  /*2ea0*/  MUFU.EX2 R55, R54 ;  /* 0x0000003600377308 */ /* 0x000e620000000800 */
[----:B--2---:R-:W-:Y:S01]  /*2eb0*/  @!P3 FMUL R66, R66, R66 ;  /* 0x000000424242b220 */ /* 0x004fe20000400000 */
[----:B------:R-:W-:-:S05]  /*2ec0*/  FSETP.GEU.AND P3, PT, R75, -126, PT ;  /* 0xc2fc00004b00780b */ /* 0x000fca0003f6e000 */
[----:B------:R-:W-:Y:S01]  /*2ed0*/  @!P6 FMUL R34, R34, 0.5 ;  /* 0x3f0000002222e820 */ /* 0x000fe20000400000 */
[----:B------:R-:W2:Y:S01]  /*2ee0*/  MUFU.EX2 R67, R67 ;  /* 0x0000004300437308 */ /* 0x000ea20000000800 */
[----:B---3--:R-:W-:Y:S01]  /*2ef0*/  @!P4 FMUL R63, R63, R63 ;  /* 0x0000003f3f3fc220 */ /* 0x008fe20000400000 */
[----:B------:R-:W-:-:S05]  /*2f00*/  FSETP.GEU.AND P4, PT, R30, -126, PT ;  /* 0xc2fc00001e00780b */ /* 0x000fca0003f8e000 */
[----:B------:R-:W-:Y:S01]  /*2f10*/  @!P3 FMUL R75, R75, 0.5 ;  /* 0x3f0000004b4bb820 */ /* 0x000fe20000400000 */
[----:B------:R3:W4:Y:S01]  /*2f20*/  MUFU.EX2 R80, R34 ;  /* 0x0000002200507308 */ /* 0x0007220000000800 */
[----:B-1----:R-:W-:Y:S01]  /*2f30*/  @!P5 FMUL R55, R55, R55 ;  /* 0x000000373737d220 */ /* 0x002fe20000400000 */
[----:B------:R-:W-:-:S05]  /*2f40*/  FSETP.GEU.AND P5, PT, R2, -126, PT ;  /* 0xc2fc00000200780b */ /* 0x000fca0003fae000 */
[----:B------:R-:W-:Y:S01]  /*2f50*/  @!P4 FMUL R30, R30, 0.5 ;  /* 0x3f0000001e1ec820 */ /* 0x000fe20000400000 */
[----:B------:R-:W1:Y:S01]  /*2f60*/  MUFU.EX2 R75, R75 ;  /* 0x0000004b004b7308 */ /* 0x000e620000000800 */
[--C-:B---3--:R-:W-:Y:S01]  /*2f70*/  FFMA R34, R74, UR10, -R0.reuse ;  /* 0x0000000a4a227c23 */ /* 0x108fe20008000800 */
[----:B--2---:R-:W-:Y:S01]  /*2f80*/  @!P1 FMUL R67, R67, R67 ;  /* 0x0000004343439220 */ /* 0x004fe20000400000 */
[----:B------:R-:W-:Y:S01]  /*2f90*/  FSETP.GEU.AND P1, PT, R83, -126, PT ;  /* 0xc2fc00005300780b */ /* 0x000fe20003f2e000 */
[----:B------:R-:W-:Y:S02]  /*2fa0*/  FFMA R0, R87, UR10, -R0 ;  /* 0x0000000a57007c23 */ /* 0x000fe40008000800 */
[----:B------:R-:W-:Y:S01]  /*2fb0*/  FADD R50, R64, R67 ;  /* 0x0000004340327221 */ /* 0x000fe20000000000 */
[----:B------:R-:W-:Y:S01]  /*2fc0*/  @!P5 FMUL R2, R2, 0.5 ;  /* 0x3f0000000202d820 */ /* 0x000fe20000400000 */
[----:B------:R2:W3:Y:S01]  /*2fd0*/  MUFU.EX2 R84, R30 ;  /* 0x0000001e00547308 */ /* 0x0004e20000000800 */
[----:B----4-:R-:W-:Y:S01]  /*2fe0*/  @!P6 FMUL R80, R80, R80 ;  /* 0x000000505050e220 */ /* 0x010fe20000400000 */
[----:B------:R-:W-:-:S06]  /*2ff0*/  FSETP.GEU.AND P6, PT, R34, -126, PT ;  /* 0xc2fc00002200780b */ /* 0x000fcc0003fce000 */
[----:B------:R-:W-:Y:S01]  /*3000*/  @!P1 FMUL R83, R83, 0.5 ;  /* 0x3f00000053539820 */ /* 0x000fe20000400000 */
[----:B------:R4:W5:Y:S01]  /*3010*/  MUFU.EX2 R70, R2 ;  /* 0x0000000200467308 */ /* 0x0009620000000800 */
[----:B-1----:R-:W-:Y:S01]  /*3020*/  @!P3 FMUL R75, R75, R75 ;  /* 0x0000004b4b4bb220 */ /* 0x002fe20000400000 */
[----:B------:R-:W-:Y:S01]  /*3030*/  FSETP.GEU.AND P3, PT, R79, -126, PT ;  /* 0xc2fc00004f00780b */ /* 0x000fe20003f6e000 */
[----:B--2---:R-:W-:Y:S01]  /*3040*/  FADD R30, R13, R44 ;  /* 0x0000002c0d1e7221 */ /* 0x004fe20000000000 */
[----:B------:R-:W-:Y:S01]  /*3050*/  F2FP.F16.F32.PACK_AB R44, R44, R33 ;  /* 0x000000212c2c723e */ /* 0x000fe200000000ff */
[----:B------:R-:W-:Y:S01]  /*3060*/  FADD R81, R72, R75 ;  /* 0x0000004b48517221 */ /* 0x000fe20000000000 */
[----:B------:R-:W-:Y:S01]  /*3070*/  @!P6 FMUL R34, R34, 0.5 ;  /* 0x3f0000002222e820 */ /* 0x000fe20000400000 */
[----:B------:R-:W-:Y:S01]  /*3080*/  FADD R73, R30, R65 ;  /* 0x000000411e497221 */ /* 0x000fe20000000000 */
[----:B------:R-:W1:Y:S01]  /*3090*/  MUFU.EX2 R59, R59 ;  /* 0x0000003b003b7308 */ /* 0x000e620000000800 */
[----:B---3--:R-:W-:Y:S01]  /*30a0*/  @!P4 FMUL R84, R84, R84 ;  /* 0x000000545454c220 */ /* 0x008fe20000400000 */
[----:B------:R-:W-:Y:S01]  /*30b0*/  FSETP.GEU.AND P4, PT, R86, -126, PT ;  /* 0xc2fc00005600780b */ /* 0x000fe20003f8e000 */
[----:B----4-:R-:W-:Y:S01]  /*30c0*/  FADD R2, R24, R25 ;  /* 0x0000001918027221 */ /* 0x010fe20000000000 */
[----:B------:R-:W-:Y:S01]  /*30d0*/  FADD R30, R15, R20 ;  /* 0x000000140f1e7221 */ /* 0x000fe20000000000 */
[----:B------:R-:W-:Y:S01]  /*30e0*/  FADD R65, R23, R16 ;  /* 0x0000001017417221 */ /* 0x000fe20000000000 */
[----:B------:R-:W-:Y:S01]  /*30f0*/  FADD R85, R53, R84 ;  /* 0x0000005435557221 */ /* 0x000fe20000000000 */
[----:B------:R-:W-:Y:S01]  /*3100*/  @!P3 FMUL R79, R79, 0.5 ;  /* 0x3f0000004f4fb820 */ /* 0x000fe20000400000 */
[----:B------:R2:W3:Y:S01]  /*3110*/  MUFU.EX2 R82, R34 ;  /* 0x0000002200527308 */ /* 0x0004e20000000800 */
[----:B-----5:R-:W-:Y:S01]  /*3120*/  @!P5 FMUL R70, R70, R70 ;  /* 0x000000464646d220 */ /* 0x020fe20000400000 */
[----:B------:R-:W-:Y:S01]  /*3130*/  FSETP.GEU.AND P5, PT, R71, -126, PT ;  /* 0xc2fc00004700780b */ /* 0x000fe20003fae000 */
[----:B------:R-:W-:Y:S01]  /*3140*/  FADD R65, R30, R65 ;  /* 0x000000411e417221 */ /* 0x000fe20000000000 */
[----:B------:R-:W-:Y:S01]  /*3150*/  F2FP.F16.F32.PACK_AB R24, R9, R24 ;  /* 0x000000180918723e */ /* 0x000fe200000000ff */
[----:B------:R-:W-:-:S02]  /*3160*/  FADD R46, R39, R70 ;  /* 0x00000046272e7221 */ /* 0x000fc40000000000 */
[----:B------:R-:W-:Y:S01]  /*3170*/  @!P4 FMUL R86, R86, 0.5 ;  /* 0x3f0000005656c820 */ /* 0x000fe20000400000 */
[----:B------:R-:W4:Y:S01]  /*3180*/  MUFU.EX2 R83, R83 ;  /* 0x0000005300537308 */ /* 0x000f220000000800 */
[----:B-1----:R-:W-:Y:S01]  /*3190*/  @!P2 FMUL R59, R59, R59 ;  /* 0x0000003b3b3ba220 */ /* 0x002fe20000400000 */
[----:B------:R-:W-:Y:S01]  /*31a0*/  FSETP.GEU.AND P2, PT, R26, -126, PT ;  /* 0xc2fc00001a00780b */ /* 0x000fe20003f4e000 */
[----:B--2---:R-:W-:Y:S01]  /*31b0*/  FADD R34, R2, R57 ;  /* 0x0000003902227221 */ /* 0x004fe20000000000 */
[----:B------:R-:W-:Y:S01]  /*31c0*/  FADD R2, R9, R40 ;  /* 0x0000002809027221 */ /* 0x000fe20000000000 */
[----:B------:R-:W-:Y:S01]  /*31d0*/  FADD R57, R17, R48 ;  /* 0x0000003011397221 */ /* 0x000fe20000000000 */
[----:B------:R-:W-:Y:S01]  /*31e0*/  FADD R30, R56, R59 ;  /* 0x0000003b381e7221 */ /* 0x000fe20000000000 */
[----:B------:R-:W-:Y:S01]  /*31f0*/  @!P5 FMUL R71, R71, 0.5 ;  /* 0x3f0000004747d820 */ /* 0x000fe20000400000 */
[----:B------:R-:W1:Y:S01]  /*3200*/  MUFU.EX2 R79, R79 ;  /* 0x0000004f004f7308 */ /* 0x000e620000000800 */
[----:B---3--:R-:W-:Y:S01]  /*3210*/  @!P6 FMUL R82, R82, R82 ;  /* 0x000000525252e220 */ /* 0x008fe20000400000 */
[----:B------:R-:W-:Y:S01]  /*3220*/  FSETP.GEU.AND P6, PT, R78, -126, PT ;  /* 0xc2fc00004e00780b */ /* 0x000fe20003fce000 */
[----:B------:R-:W-:Y:S01]  /*3230*/  FADD R38, R2, R57 ;  /* 0x0000003902267221 */ /* 0x000fe20000000000 */
[----:B------:R-:W-:Y:S01]  /*3240*/  FADD R57, R19, R22 ;  /* 0x0000001613397221 */ /* 0x000fe20000000000 */
[----:B------:R-:W-:Y:S01]  /*3250*/  FADD R2, R11, R18 ;  /* 0x000000120b027221 */ /* 0x000fe20000000000 */
[----:B------:R-:W-:Y:S01]  /*3260*/  FADD R77, R47, R82 ;  /* 0x000000522f4d7221 */ /* 0x000fe20000000000 */
[----:B------:R-:W-:Y:S01]  /*3270*/  @!P2 FMUL R26, R26, 0.5 ;  /* 0x3f0000001a1aa820 */ /* 0x000fe20000400000 */
[----:B------:R-:W2:Y:S01]  /*3280*/  MUFU.EX2 R71, R71 ;  /* 0x0000004700477308 */ /* 0x000ea20000000800 */
[----:B----4-:R-:W-:Y:S01]  /*3290*/  @!P1 FMUL R83, R83, R83 ;  /* 0x0000005353539220 */ /* 0x010fe20000400000 */
[----:B------:R-:W-:Y:S01]  /*32a0*/  FSETP.GEU.AND P1, PT, R0, -126, PT ;  /* 0xc2fc00000000780b */ /* 0x000fe20003f2e000 */
[----:B------:R-:W-:Y:S01]  /*32b0*/  FADD R2, R2, R57 ;  /* 0x0000003902027221 */ /* 0x000fe20000000000 */
[----:B------:R-:W-:Y:S01]  /*32c0*/  FADD R89, R46, R85 ;  /* 0x000000552e597221 */ /* 0x000fe20000000000 */
[----:B------:R-:W-:Y:S01]  /*32d0*/  FADD R87, R58, R83 ;  /* 0x000000533a577221 */ /* 0x000fe20000000000 */
[----:B------:R-:W-:Y:S01]  /*32e0*/  FADD R88, R30, R81 ;  /* 0x000000511e587221 */ /* 0x000fe20000000000 */
[----:B------:R-:W-:Y:S01]  /*32f0*/  @!P6 FMUL R78, R78, 0.5 ;  /* 0x3f0000004e4ee820 */ /* 0x000fe20000400000 */
[----:B------:R3:W4:Y:S01]  /*3300*/  MUFU.EX2 R74, R26 ;  /* 0x0000001a004a7308 */ /* 0x0007220000000800 */
[----:B-1----:R-:W-:Y:S01]  /*3310*/  @!P3 FMUL R79, R79, R79 ;  /* 0x0000004f4f4fb220 */ /* 0x002fe20000400000 */
[----:B------:R-:W-:Y:S01]  /*3320*/  FADD R91, R50, R87 ;  /* 0x00000057325b7221 */ /* 0x000fe20000000000 */
[----:B------:R-:W-:Y:S01]  /*3330*/  FADD R38, R38, R73 ;  /* 0x0000004926267221 */ /* 0x000fe20000000000 */
[----:B------:R-:W-:Y:S01]  /*3340*/  FADD R65, R2, R65 ;  /* 0x0000004102417221 */ /* 0x000fe20000000000 */
[----:B------:R-:W-:Y:S01]  /*3350*/  FADD R81, R76, R79 ;  /* 0x0000004f4c517221 */ /* 0x000fe20000000000 */
[----:B------:R-:W-:Y:S01]  /*3360*/  FADD R88, R88, R91 ;  /* 0x0000005b58587221 */ /* 0x000fe20000000000 */
[----:B------:R-:W-:Y:S01]  /*3370*/  @!P1 FMUL R0, R0, 0.5 ;  /* 0x3f00000000009820 */ /* 0x000fe20000400000 */
[----:B------:R-:W1:Y:S01]  /*3380*/  MUFU.EX2 R78, R78 ;  /* 0x0000004e004e7308 */ /* 0x000e620000000800 */
[----:B---3--:R-:W-:Y:S01]  /*3390*/  FADD R26, R28, R33 ;  /* 0x000000211c1a7221 */ /* 0x008fe20000000000 */
[----:B--2---:R-:W-:Y:S01]  /*33a0*/  @!P5 FMUL R71, R71, R71 ;  /* 0x000000474747d220 */ /* 0x004fe20000400000 */
[----:B------:R-:W-:Y:S01]  /*33b0*/  FADD R65, R38, R65 ;  /* 0x0000004126417221 */ /* 0x000fe20000000000 */
[----:B------:R-:W-:Y:S01]  /*33c0*/  F2FP.F16.F32.PACK_AB R40, R40, R25 ;  /* 0x000000192828723e */ /* 0x000fe200000000ff */
[----:B------:R-:W-:Y:S01]  /*33d0*/  FADD R69, R26, R61 ;  /* 0x0000003d1a457221 */ /* 0x000fe20000000000 */
[----:B------:R-:W-:Y:S01]  /*33e0*/  FADD R26, R8, R29 ;  /* 0x0000001d081a7221 */ /* 0x000fe20000000000 */
[----:B------:R-:W-:Y:S01]  /*33f0*/  FADD R61, R12, R45 ;  /* 0x0000002d0c3d7221 */ /* 0x000fe20000000000 */
[----:B------:R-:W2:Y:S01]  /*3400*/  MUFU.EX2 R86, R86 ;  /* 0x0000005600567308 */ /* 0x000ea20000000800 */
[----:B----4-:R-:W-:Y:S01]  /*3410*/  @!P2 FMUL R74, R74, R74 ;  /* 0x0000004a4a4aa220 */ /* 0x010fe20000400000 */
[----:B------:R-:W-:Y:S01]  /*3420*/  FADD R46, R68, R71 ;  /* 0x00000047442e7221 */ /* 0x000fe20000000000 */
[----:B------:R-:W-:Y:S01]  /*3430*/  FADD R42, R26, R61 ;  /* 0x0000003d1a2a7221 */ /* 0x000fe20000000000 */
[----:B------:R-:W-:Y:S01]  /*3440*/  FADD R26, R10, R37 ;  /* 0x000000250a1a7221 */ /* 0x000fe20000000000 */
[----:B------:R-:W-:Y:S01]  /*3450*/  FADD R61, R14, R27 ;  /* 0x0000001b0e3d7221 */ /* 0x000fe20000000000 */
[----:B------:R-:W-:Y:S01]  /*3460*/  FADD R30, R43, R74 ;  /* 0x0000004a2b1e7221 */ /* 0x000fe20000000000 */
[----:B------:R-:W-:Y:S01]  /*3470*/  FADD R34, R34, R69 ;  /* 0x0000004522227221 */ /* 0x000fe20000000000 */
[----:B------:R3:W4:Y:S01]  /*3480*/  MUFU.EX2 R57, R0 ;  /* 0x0000000000397308 */ /* 0x0007220000000800 */
[----:B------:R-:W-:Y:S01]  /*3490*/  FADD R61, R26, R61 ;  /* 0x0000003d1a3d7221 */ /* 0x000fe20000000000 */
[----:B------:R-:W-:Y:S01]  /*34a0*/  FADD R26, R31, R80 ;  /* 0x000000501f1a7221 */ /* 0x000fe20000000000 */
[----:B-1----:R-:W-:Y:S01]  /*34b0*/  @!P6 FMUL R78, R78, R78 ;  /* 0x0000004e4e4ee220 */ /* 0x002fe20000400000 */
[----:B------:R-:W-:Y:S01]  /*34c0*/  F2FP.F16.F32.PACK_AB R25, R56, R31 ;  /* 0x0000001f3819723e */ /* 0x000fe200000000ff */
[----:B------:R-:W-:Y:S01]  /*34d0*/  FADD R61, R42, R61 ;  /* 0x0000003d2a3d7221 */ /* 0x000fe20000000000 */
[----:B------:R-:W-:Y:S01]  /*34e0*/  FADD R54, R26, R77 ;  /* 0x0000004d1a367221 */ /* 0x000fe20000000000 */
[----:B------:R-:W-:Y:S01]  /*34f0*/  FADD R77, R51, R78 ;  /* 0x0000004e334d7221 */ /* 0x000fe20000000000 */
[----:B------:R-:W-:Y:S01]  /*3500*/  FADD R26, R60, R63 ;  /* 0x0000003f3c1a7221 */ /* 0x000fe20000000000 */
[----:B--2---:R-:W-:Y:S01]  /*3510*/  @!P4 FMUL R86, R86, R86 ;  /* 0x000000565656c220 */ /* 0x004fe20000400000 */
[----:B---3--:R-:W-:Y:S01]  /*3520*/  FADD R0, R35, R66 ;  /* 0x0000004223007221 */ /* 0x008fe20000000000 */
[----:B------:R-:W-:Y:S01]  /*3530*/  FADD R54, R54, R89 ;  /* 0x0000005936367221 */ /* 0x000fe20000000000 */
[----:B------:R-:W-:Y:S01]  /*3540*/  FADD R26, R26, R81 ;  /* 0x000000511a1a7221 */ /* 0x000fe20000000000 */
[----:B------:R-:W-:Y:S01]  /*3550*/  FADD R85, R55, R86 ;  /* 0x0000005637557221 */ /* 0x000fe20000000000 */
[----:B------:R-:W-:Y:S01]  /*3560*/  FADD R0, R0, R77 ;  /* 0x0000004d00007221 */ /* 0x000fe20000000000 */
[----:B------:R-:W-:Y:S01]  /*3570*/  FADD R34, R34, R61 ;  /* 0x0000003d22227221 */ /* 0x000fe20000000000 */
[----:B------:R-:W-:Y:S01]  /*3580*/  F2FP.F16.F32.PACK_AB R42, R18, R29 ;  /* 0x0000001d122a723e */ /* 0x000fe200000000ff */
[----:B----4-:R-:W-:Y:S01]  /*3590*/  @!P1 FMUL R57, R57, R57 ;  /* 0x0000003939399220 */ /* 0x010fe20000400000 */
[----:B------:R-:W-:Y:S01]  /*35a0*/  FADD R85, R30, R85 ;  /* 0x000000551e557221 */ /* 0x000fe20000000000 */
[----:B------:R-:W-:Y:S01]  /*35b0*/  FADD R2, R34, R65 ;  /* 0x0000004122027221 */ /* 0x000fe20000000000 */
[----:B------:R-:W-:Y:S01]  /*35c0*/  F2FP.F16.F32.PACK_AB R48, R48, R41 ;  /* 0x000000293030723e */ /* 0x000fe200000000ff */
[----:B------:R-:W-:Y:S01]  /*35d0*/  FADD R87, R62, R57 ;  /* 0x000000393e577221 */ /* 0x000fe20000000000 */
[----:B------:R-:W-:Y:S01]  /*35e0*/  FADD R85, R0, R85 ;  /* 0x0000005500557221 */ /* 0x000fe20000000000 */
[----:B------:R-:W-:Y:S01]  /*35f0*/  IMAD.U32 R0, RZ, RZ, UR7 ;  /* 0x00000007ff007e24 */ /* 0x000fe2000f8e00ff */
[----:B------:R-:W-:Y:S01]  /*3600*/  F2FP.F16.F32.PACK_AB R50, R22, R45 ;  /* 0x0000002d1632723e */ /* 0x000fe200000000ff */
[----:B------:R-:W-:Y:S01]  /*3610*/  FADD R87, R46, R87 ;  /* 0x000000572e577221 */ /* 0x000fe20000000000 */
[----:B------:R-:W-:Y:S01]  /*3620*/  FADD R54, R54, R85 ;  /* 0x0000005536367221 */ /* 0x000fe20000000000 */
[----:B------:R1:W-:Y:S01]  /*3630*/  SYNCS.ARRIVE.TRANS64.A1T0 RZ, [R0+UR21], RZ ;  /* 0x000000ff00ff79a7 */ /* 0x0003e20008100015 */
[----:B------:R-:W-:Y:S01]  /*3640*/  F2FP.F16.F32.PACK_AB R46, R20, R37 ;  /* 0x00000025142e723e */ /* 0x000fe200000000ff */
[----:B------:R-:W-:Y:S01]  /*3650*/  FADD R87, R26, R87 ;  /* 0x000000571a577221 */ /* 0x000fe20000000000 */
[----:B------:R-:W-:-:S02]  /*3660*/  F2FP.F16.F32.PACK_AB R29, R64, R39 ;  /* 0x00000027401d723e */ /* 0x000fc400000000ff */
[----:B------:R-:W-:Y:S01]  /*3670*/  F2FP.F16.F32.PACK_AB R31, R68, R43 ;  /* 0x0000002b441f723e */ /* 0x000fe200000000ff */
[----:B------:R-:W-:Y:S01]  /*3680*/  FADD R87, R88, R87 ;  /* 0x0000005758577221 */ /* 0x000fe20000000000 */
[----:B------:R-:W-:Y:S02]  /*3690*/  F2FP.F16.F32.PACK_AB R33, R72, R47 ;  /* 0x0000002f4821723e */ /* 0x000fe400000000ff */
[----:B------:R-:W-:Y:S01]  /*36a0*/  F2FP.F16.F32.PACK_AB R37, R58, R53 ;  /* 0x000000353a25723e */ /* 0x000fe200000000ff */
[----:B-1----:R-:W-:Y:S01]  /*36b0*/  FADD R0, R54, R87 ;  /* 0x0000005736007221 */ /* 0x002fe20000000000 */
[----:B------:R-:W-:Y:S02]  /*36c0*/  F2FP.F16.F32.PACK_AB R54, R16, R27 ;  /* 0x0000001b1036723e */ /* 0x000fe400000000ff */
[----:B------:R-:W-:Y:S02]  /*36d0*/  F2FP.F16.F32.PACK_AB R27, R60, R35 ;  /* 0x000000233c1b723e */ /* 0x000fe400000000ff */
[----:B------:R-:W-:-:S02]  /*36e0*/  F2FP.F16.F32.PACK_AB R35, R76, R51 ;  /* 0x000000334c23723e */ /* 0x000fc400000000ff */
[----:B------:R-:W-:Y:S02]  /*36f0*/  F2FP.F16.F32.PACK_AB R26, R11, R8 ;  /* 0x000000080b1a723e */ /* 0x000fe400000000ff */
[----:B------:R-:W-:Y:S02]  /*3700*/  F2FP.F16.F32.PACK_AB R28, R13, R28 ;  /* 0x0000001c0d1c723e */ /* 0x000fe400000000ff */
[----:B------:R-:W-:Y:S02]  /*3710*/  F2FP.F16.F32.PACK_AB R30, R15, R10 ;  /* 0x0000000a0f1e723e */ /* 0x000fe400000000ff */
        /* <DEDUP_REMOVED lines=9> */
[----:B------:R-:W-:Y:S01]  /*37b0*/  F2FP.F16.F32.PACK_AB R53, R83, R84 ;  /* 0x000000545335723e */ /* 0x000fe200000000ff */
[----:B------:R-:W-:Y:S06]  /*37c0*/  @!P0 BRA `(.L_x_19) ;  /* 0x0000000000048947 */ /* 0x000fec0003800000 */
[----:B------:R-:W-:Y:S01]  /*37d0*/  BPT.TRAP 0x1 ;  /* 0x000000040000795c */ /* 0x000fe20000300000 */
.L_x_19:
[----:B------:R-:W1:Y:S02]  /*37e0*/  SYNCS.PHASECHK.TRANS64.TRYWAIT P1, [UR36+0x12008], R6 ;  /* 0x01200806ff0075a7 */ /* 0x000e640008020164 */
[----:B-1----:R-:W-:Y:S05]  /*37f0*/  @!P1 BRA `(.L_x_20) ;  /* 0x0000009400a89947 */ /* 0x002fea0003800000 */
.L_x_106:
[----:B------:R-:W-:Y:S01]  /*3800*/  UIADD3 UR10, UR5, 0x300, URZ ;  /* 0x00000300050a7890 */ /* 0x000fe2000fffe03f */
[----:B------:R-:W-:Y:S01]  /*3810*/  WARPGROUP.ARRIVE ;  /* 0x00000000000079c5 */ /* 0x000fe20000000000 */
[----:B------:R-:W-:Y:S01]  /*3820*/  UMOV UR11, 0xc0000010 ;  /* 0xc0000010000b7882 */ /* 0x000fe20000000000 */
[----:B------:R-:W-:Y:S01]  /*3830*/  UIADD3 UR14, UR5, 0x400, URZ ;  /* 0x00000400050e7890 */ /* 0x000fe2000fffe03f */
[----:B------:R-:W-:Y:S01]  /*3840*/  F2FP.F16.F32.PACK_AB R55, R57, R86 ;  /* 0x000000563937723e */ /* 0x000fe200000000ff */
[----:B------:R-:W-:Y:S01]  /*3850*/  UMOV UR15, 0xc0000010 ;  /* 0xc0000010000f7882 */ /* 0x000fe20000000000 */
[----:B------:R-:W-:Y:S01]  /*3860*/  UIADD3 UR18, UR5, 0x500, URZ ;  /* 0x0000050005127890 */ /* 0x000fe2000fffe03f */
[----:B------:R-:W-:Y:S02]  /*3870*/  UMOV UR19, 0xc0000010 ;  /* 0xc000001000137882 */ /* 0x000fe40000000000 */
[----:B------:R-:W-:Y:S01]  /*3880*/  HGMMA.64x16x16.F32 R104, R24, gdesc[UR8].tnspB, RZ, !UPT, gsb0 ;  /* 0x4020000818687df0 */ /* 0x000fe2000c0008ff */
[----:B------:R-:W-:Y:S01]  /*3890*/  UIADD3 UR10, UR5, 0x320, URZ ;  /* 0x00000320050a7890 */ /* 0x000fe2000fffe03f */
[----:B------:R-:W-:Y:S01]  /*38a0*/  UMOV UR11, 0xc0000010 ;  /* 0xc0000010000b7882 */ /* 0x000fe20000000000 */
[----:B------:R-:W-:-:S02]  /*38b0*/  WARPGROUP.DEPBAR.LE gsb0, 0x0 ;  /* 0x00008000000079c5 */ /* 0x000fc40000010000 */
[----:B------:R-:W-:-:S06]  /*38c0*/  WARPGROUP.ARRIVE ;  /* 0x00000000000079c5 */ /* 0x000fcc0000000000 */
[----:B------:R-:W-:Y:S01]  /*38d0*/  HGMMA.64x16x16.F32 R96, R24, gdesc[UR12].tnspB, RZ, !UPT, gsb0 ;  /* 0x4020000c18607df0 */ /* 0x000fe2000c0008ff */
[----:B------:R-:W-:Y:S01]  /*38e0*/  UIADD3 UR14, UR5, 0x420, URZ ;  /* 0x00000420050e7890 */ /* 0x000fe2000fffe03f */
[----:B------:R-:W-:Y:S01]  /*38f0*/  UMOV UR15, 0xc0000010 ;  /* 0xc0000010000f7882 */ /* 0x000fe20000000000 */
[----:B------:R-:W-:Y:S02]  /*3900*/  WARPGROUP.DEPBAR.LE gsb0, 0x0 ;  /* 0x00008000000079c5 */ /* 0x000fe40000010000 */
[----:B------:R-:W-:-:S06]  /*3910*/  WARPGROUP.ARRIVE ;  /* 0x00000000000079c5 */ /* 0x000fcc0000000000 */
[----:B------:R-:W-:Y:S01]  /*3920*/  HGMMA.64x16x16.F32 R88, R24, gdesc[UR16].tnspB, RZ, !UPT, gsb0 ;  /* 0x4020001018587df0 */ /* 0x000fe2000c0008ff */
[----:B------:R-:W-:Y:S01]  /*3930*/  UIADD3 UR18, UR5, 0x520, URZ ;  /* 0x0000052005127890 */ /* 0x000fe2000fffe03f */
[----:B------:R-:W-:Y:S01]  /*3940*/  UMOV UR19, 0xc0000010 ;  /* 0xc000001000137882 */ /* 0x000fe20000000000 */
[----:B------:R-:W-:Y:S02]  /*3950*/  WARPGROUP.DEPBAR.LE gsb0, 0x0 ;  /* 0x00008000000079c5 */ /* 0x000fe40000010000 */
[----:B------:R-:W-:-:S06]  /*3960*/  WARPGROUP.ARRIVE ;  /* 0x00000000000079c5 */ /* 0x000fcc0000000000 */
[----:B------:R-:W-:Y:S01]  /*3970*/  HGMMA.64x16x16.F32 R104, R28, gdesc[UR8].tnspB, R104, gsb0 ;  /* 0x402000081c687df0 */ /* 0x000fe20008000868 */
        /* <DEDUP_REMOVED lines=89> */
[----:B------:R-:W-:Y:S03]  /*3f10*/  HGMMA.64x16x16.F32 R104, R52, gdesc[UR8].tnspB, R104, gsb0 ;  /* 0x4020000834687df0 */ /* 0x000fe60008000868 */
[----:B------:R-:W-:Y:S02]  /*3f20*/  WARPGROUP.DEPBAR.LE gsb0, 0x0 ;  /* 0x00008000000079c5 */ /* 0x000fe40000010000 */
[----:B------:R-:W-:-:S06]  /*3f30*/  WARPGROUP.ARRIVE ;  /* 0x00000000000079c5 */ /* 0x000fcc0000000000 */
[----:B------:R-:W-:Y:S03]  /*3f40*/  HGMMA.64x16x16.F32 R96, R52, gdesc[UR12].tnspB, R96, gsb0 ;  /* 0x4020000c34607df0 */ /* 0x000fe60008000860 */
[----:B------:R-:W-:Y:S02]  /*3f50*/  WARPGROUP.DEPBAR.LE gsb0, 0x0 ;  /* 0x00008000000079c5 */ /* 0x000fe40000010000 */
[----:B------:R-:W-:-:S06]  /*3f60*/  WARPGROUP.ARRIVE ;  /* 0x00000000000079c5 */ /* 0x000fcc0000000000 */
[----:B------:R-:W-:Y:S03]  /*3f70*/  HGMMA.64x16x16.F32 R88, R52, gdesc[UR16].tnspB, R88, gsb0 ;  /* 0x4020001034587df0 */ /* 0x000fe60008000858 */
[----:B------:R-:W-:Y:S02]  /*3f80*/  WARPGROUP.DEPBAR.LE gsb0, 0x0 ;  /* 0x00008000000079c5 */ /* 0x000fe40000010000 */
[----:B------:R-:W-:Y:S05]  /*3f90*/  @!P0 BRA `(.L_x_21) ;  /* 0x0000000000048947 */ /* 0x000fea0003800000 */
[----:B------:R-:W-:Y:S01]  /*3fa0*/  BPT.TRAP 0x1 ;  /* 0x000000040000795c */ /* 0x000fe20000300000 */
.L_x_21:
[----:B------:R-:W-:Y:S01]  /*3fb0*/  UISETP.GT.U32.AND UP0, UPT, UR4, 0x1, UPT ;  /* 0x000000010400788c */ /* 0x000fe2000bf04070 */
[----:B------:R-:W-:Y:S01]  /*3fc0*/  MOV R10, RZ ;  /* 0x000000ff000a7202 */ /* 0x000fe20000000f00 */
[----:B------:R-:W-:-:S04]  /*3fd0*/  UIADD3 UR7, UR36, 0x12028, URZ ;  /* 0x0001202824077890 */ /* 0x000fc8000fffe03f */
[----:B------:R-:W-:Y:S01]  /*3fe0*/  PLOP3.LUT P1, PT, PT, PT, UP0, 0x80, 0x0 ;  /* 0x000000000000781c */ /* 0x000fe20003f2f008 */
[----:B------:R-:W-:-:S09]  /*3ff0*/  UPRMT UR7, URZ, 0x654, UR7 ;  /* 0x000006543f077896 */ /* 0x000fd20008000007 */
[----:B------:R-:W-:Y:S03]  /*4000*/  SYNCS.ARRIVE.TRANS64.RED.A1T0 RZ, [UR7], RZ ;  /* 0x000000ffffff79a7 */ /* 0x000fe60008100407 */
[----:B------:R-:W-:Y:S05]  /*4010*/  @P1 BRA `(.L_x_22) ;  /* 0x0000000000041947 */ /* 0x000fea0003800000 */
[----:B------:R-:W-:Y:S01]  /*4020*/  BPT.TRAP 0x1 ;  /* 0x000000040000795c */ /* 0x000fe20000300000 */
.L_x_22:
[C---:B------:R-:W-:Y:S01]  /*4030*/  ISETP.GE.AND P2, PT, R7.reuse, 0x101, PT ;  /* 0x000001010700780c */ /* 0x040fe20003f46270 */
[----:B-1----:R-:W-:Y:S01]  /*4040*/  VIADD R6, R7, 0x7f ;  /* 0x0000007f07067836 */ /* 0x002fe20000000000 */
[----:B------:R-:W-:Y:S01]  /*4050*/  UMOV UR4, 0x1 ;  /* 0x0000000100047882 */ /* 0x000fe20000000000 */
[----:B------:R-:W-:Y:S01]  /*4060*/  UMOV UR7, 0x2 ;  /* 0x0000000200077882 */ /* 0x000fe20000000000 */
[----:B------:R-:W-:Y:S02]  /*4070*/  IADD3 R4, R4, 0x80, RZ ;  /* 0x0000008004047810 */ /* 0x000fe40007ffe0ff */
[----:B------:R-:W-:-:S04]  /*4080*/  SHF.R.S32.HI R9, RZ, 0x1f, R6 ;  /* 0x0000001fff097819 */ /* 0x000fc80000011406 */
[----:B------:R-:W-:-:S04]  /*4090*/  LEA.HI R6, R9, R6, RZ, 0x7 ;  /* 0x0000000609067211 */ /* 0x000fc800078f38ff */
[----:B------:R-:W-:Y:S01]  /*40a0*/  LEA.HI.SX32 R6, R6, 0xffffffff, 0x19 ;  /* 0xffffffff06067811 */ /* 0x000fe200078fcaff */
[----:B------:R-:W-:Y:S06]  /*40b0*/  @!P2 BRA `(.L_x_23) ;  /* 0x0000002c0054a947 */ /* 0x000fec0003800000 */
[----:B------:R-:W-:Y:S01]  /*40c0*/  IMAD.MOV.U32 R11, RZ, RZ, R3 ;  /* 0x000000ffff0b7224 */ /* 0x000fe200078e0003 */
[----:B------:R-:W-:Y:S01]  /*40d0*/  MOV R9, R5 ;  /* 0x0000000500097202 */ /* 0x000fe20000000f00 */
[----:B------:R-:W-:Y:S01]  /*40e0*/  IMAD.MOV.U32 R10, RZ, RZ, RZ ;  /* 0x000000ffff0a7224 */ /* 0x000fe200078e00ff */
[----:B------:R-:W-:Y:S01]  /*40f0*/  UMOV UR7, 0x2 ;  /* 0x0000000200077882 */ /* 0x000fe20000000000 */
[----:B------:R-:W-:Y:S01]  /*4100*/  UMOV UR4, 0x1 ;  /* 0x0000000100047882 */ /* 0x000fe20000000000 */
[----:B------:R-:W-:-:S05]  /*4110*/  ULDC UR21, c[0x0][0x604] ;  /* 0x0001810000157ab9 */ /* 0x000fca0000000800 */
.L_x_34:
[----:B------:R-:W-:Y:S05]  /*4120*/  @!P0 BRA `(.L_x_24) ;  /* 0x0000000000048947 */ /* 0x000fea0003800000 */
[----:B------:R-:W-:Y:S01]  /*4130*/  BPT.TRAP 0x1 ;  /* 0x000000040000795c */ /* 0x000fe20000300000 */
.L_x_24:
[----:B------:R-:W-:Y:S01]  /*4140*/  ULEA UR10, UR7, UR36, 0x3 ;  /* 0x00000024070a7291 */ /* 0x000fe2000f8e183f */
[----:B------:R-:W-:-:S08]  /*4150*/  SHF.L.U32 R3, R10, 0x1f, RZ ;  /* 0x0000001f0a037819 */ /* 0x000fd000000006ff */
[----:B------:R-:W1:Y:S02]  /*4160*/  SYNCS.PHASECHK.TRANS64.TRYWAIT P2, [UR10+0x12000], R3 ;  /* 0x01200003ff0075a7 */ /* 0x000e64000804014a */
[----:B-1----:R-:W-:Y:S05]  /*4170*/  @!P2 BRA `(.L_x_25) ;  /* 0x0000008c0060a947 */ /* 0x002fea0003800000 */
.L_x_107:
[----:B------:R-:W-:Y:S01]  /*4180*/  UIMAD UR14, UR7, 0x300, UR6 ;  /* 0x00000300070e78a4 */ /* 0x000fe2000f8e0206 */
[----:B------:R-:W-:Y:S01]  /*4190*/  WARPGROUP.ARRIVE ;  /* 0x00000000000079c5 */ /* 0x000fe20000000000 */
[----:B------:R-:W-:Y:S01]  /*41a0*/  UMOV UR15, 0xc0000010 ;  /* 0xc0000010000f7882 */ /* 0x000fe20000000000 */
[----:B------:R-:W-:Y:S01]  /*41b0*/  UMOV UR19, 0xc0000010 ;  /* 0xc000001000137882 */ /* 0x000fe20000000000 */
[----:B------:R-:W-:Y:S02]  /*41c0*/  UIADD3 UR18, UR14, 0x100, URZ ;  /* 0x000001000e127890 */ /* 0x000fe4000fffe03f */
[----:B------:R-:W-:Y:S01]  /*41d0*/  UIADD3 UR10, UR14, 0x200, URZ ;  /* 0x000002000e0a7890 */ /* 0x000fe2000fffe03f */
[----:B------:R-:W-:Y:S02]  /*41e0*/  UMOV UR11, 0xc0000010 ;  /* 0xc0000010000b7882 */ /* 0x000fe40000000000 */
[----:B------:R-:W-:Y:S01]  /*41f0*/  HGMMA.64x128x16.F32 R24, gdesc[UR12], RZ, !UPT, gsb0 ;  /* 0x01e000000c1879f0 */ /* 0x000fe2000c0008ff */
[----:B------:R-:W-:-:S04]  /*4200*/  UIADD3 UR7, UR7, 0x1, URZ ;  /* 0x0000000107077890 */ /* 0x000fc8000fffe03f */
[----:B------:R-:W-:-:S04]  /*4210*/  UISETP.NE.AND UP0, UPT, UR7, 0x5, UPT ;  /* 0x000000050700788c */ /* 0x000fc8000bf05270 */
[----:B------:R-:W-:Y:S01]  /*4220*/  USEL UR7, UR7, URZ, UP0 ;  /* 0x0000003f07077287 */ /* 0x000fe20008000000 */
[----:B------:R-:W-:Y:S02]  /*4230*/  WARPGROUP.DEPBAR.LE gsb0, 0x0 ;  /* 0x00008000000079c5 */ /* 0x000fe40000010000 */
[----:B------:R-:W-:-:S06]  /*4240*/  WARPGROUP.ARRIVE ;  /* 0x00000000000079c5 */ /* 0x000fcc0000000000 */
[----:B------:R-:W-:Y:S03]  /*4250*/  HGMMA.64x128x16.F32 R24, gdesc[UR16], R24, gsb0 ;  /* 0x01e00000101879f0 */ /* 0x000fe60008000818 */
[----:B------:R-:W-:Y:S02]  /*4260*/  WARPGROUP.DEPBAR.LE gsb0, 0x0 ;  /* 0x00008000000079c5 */ /* 0x000fe40000010000 */
[----:B------:R-:W-:-:S07]  /*4270*/  WARPGROUP.ARRIVE ;  /* 0x00000000000079c5 */ /* 0x000fce0000000000 */
[----:B------:R-:W-:Y:S01]  /*4280*/  HGMMA.64x128x16.F32 R24, gdesc[UR8], R24, gsb0 ;  /* 0x01e00000081879f0 */ /* 0x000fe20008000818 */
[----:B------:R-:W-:-:S06]  /*4290*/  USEL UR10, URZ, 0x1, UP0 ;  /* 0x000000013f0a7887 */ /* 0x000fcc0008000000 */
[----:B------:R-:W-:Y:S01]  /*42a0*/  LOP3.LUT R7, R10, UR10, RZ, 0x3c, !PT ;  /* 0x0000000a0a077c12 */ /* 0x000fe2000f8e3cff */
[----:B------:R-:W-:Y:S02]  /*42b0*/  WARPGROUP.DEPBAR.LE gsb0, 0x0 ;  /* 0x00008000000079c5 */ /* 0x000fe40000010000 */
[----:B------:R-:W-:Y:S05]  /*42c0*/  @!P0 BRA `(.L_x_26) ;  /* 0x0000000000048947 */ /* 0x000fea0003800000 */
[----:B------:R-:W-:Y:S01]  /*42d0*/  BPT.TRAP 0x1 ;  /* 0x000000040000795c */ /* 0x000fe20000300000 */
.L_x_26:
[----:B-1----:R-:W-:Y:S01]  /*42e0*/  FMNMX R8, R24, R11, !PT ;  /* 0x0000000b18087209 */ /* 0x002fe20007800000 */
[----:B------:R-:W-:-:S03]  /*42f0*/  ULEA UR10, UR7, UR36, 0x3 ;  /* 0x00000024070a7291 */ /* 0x000fc6000f8e183f */
[----:B------:R-:W-:-:S04]  /*4300*/  FMNMX R3, R25, R8, !PT ;  /* 0x0000000819037209 */ /* 0x000fc80007800000 */
        /* <DEDUP_REMOVED lines=29> */
[----:B------:R-:W-:-:S05]  /*44e0*/  FMNMX R8, R85, R8, !PT ;  /* 0x0000000855087209 */ /* 0x000fca0007800000 */
[----:B------:R-:W1:Y:S02]  /*44f0*/  SHFL.BFLY PT, R3, R8, 0x1, 0x1f ;  /* 0x0c201f0008037f89 */ /* 0x000e6400000e0000 */
[----:B-1----:R-:W-:-:S05]  /*4500*/  FMNMX R5, R8, R3, !PT ;  /* 0x0000000308057209 */ /* 0x002fca0007800000 */
[----:B------:R-:W1:Y:S02]  /*4510*/  SHFL.BFLY PT, R10, R5, 0x2, 0x1f ;  /* 0x0c401f00050a7f89 */ /* 0x000e6400000e0000 */
[----:B-1----:R-:W-:Y:S02]  /*4520*/  FMNMX R3, R5, R10, !PT ;  /* 0x0000000a05037209 */ /* 0x002fe40007800000 */
[----:B------:R-:W-:Y:S02]  /*4530*/  FMNMX R10, R26, R9, !PT ;  /* 0x000000091a0a7209 */ /* 0x000fe40007800000 */
[----:B------:R-:W-:Y:S02]  /*4540*/  FSETP.NEU.AND P2, PT, R3, -INF , PT ;  /* 0xff8000000300780b */ /* 0x000fe40003f4d000 */
[----:B------:R-:W-:Y:S02]  /*4550*/  FMNMX R13, R27, R10, !PT ;  /* 0x0000000a1b0d7209 */ /* 0x000fe40007800000 */
[----:B------:R-:W-:-:S02]  /*4560*/  FSEL R16, R3, RZ, P2 ;  /* 0x000000ff03107208 */ /* 0x000fc40001000000 */
[----:B------:R-:W-:-:S03]  /*4570*/  FMNMX R10, R30, R13, !PT ;  /* 0x0000000d1e0a7209 */ /* 0x000fc60007800000 */
[C---:B------:R-:W-:Y:S01]  /*4580*/  FMUL R112, R16.reuse, UR21 ;  /* 0x0000001510707c20 */ /* 0x040fe20008400000 */
[----:B------:R-:W-:Y:S01]  /*4590*/  FMNMX R5, R31, R10, !PT ;  /* 0x0000000a1f057209 */ /* 0x000fe20007800000 */
[----:B------:R-:W-:Y:S02]  /*45a0*/  FADD R16, -R16, R11 ;  /* 0x0000000b10107221 */ /* 0x000fe40000000100 */
[--C-:B------:R-:W-:Y:S01]  /*45b0*/  FFMA R24, R24, UR21, -R112.reuse ;  /* 0x0000001518187c23 */ /* 0x100fe20008000870 */
[--C-:B------:R-:W-:Y:S01]  /*45c0*/  FFMA R13, R25, UR21, -R112.reuse ;  /* 0x00000015190d7c23 */ /* 0x100fe20008000870 */
[----:B------:R-:W-:Y:S01]  /*45d0*/  FMNMX R10, R34, R5, !PT ;  /* 0x00000005220a7209 */ /* 0x000fe20007800000 */
[--C-:B------:R-:W-:Y:S01]  /*45e0*/  FFMA R15, R29, UR21, -R112.reuse ;  /* 0x000000151d0f7c23 */ /* 0x100fe20008000870 */
[--C-:B------:R-:W-:Y:S01]  /*45f0*/  FFMA R17, R33, UR21, -R112.reuse ;  /* 0x0000001521117c23 */ /* 0x100fe20008000870 */
[----:B------:R-:W-:Y:S01]  /*4600*/  FSETP.GEU.AND P6, PT, R24, -126, PT ;  /* 0xc2fc00001800780b */ /* 0x000fe20003fce000 */
        /* <DEDUP_REMOVED lines=12> */
[----:B------:R-:W-:Y:S01]  /*46d0*/  @!P6 FMUL R24, R24, 0.5 ;  /* 0x3f0000001818e820 */ /* 0x000fe20000400000 */
[--C-:B------:R-:W-:Y:S01]  /*46e0*/  FFMA R10, R32, UR21, -R112.reuse ;  /* 0x00000015200a7c23 */ /* 0x100fe20008000870 */
[----:B------:R-:W-:Y:S01]  /*46f0*/  @!P3 FMUL R13, R13, 0.5 ;  /* 0x3f0000000d0db820 */ /* 0x000fe20000400000 */
[----:B------:R-:W-:Y:S01]  /*4700*/  FMNMX R12, R42, R5, !PT ;  /* 0x000000052a0c7209 */ /* 0x000fe20007800000 */
[--C-:B------:R-:W-:Y:S01]  /*4710*/  FFMA R45, R56, UR21, -R112.reuse ;  /* 0x00000015382d7c23 */ /* 0x100fe20008000870 */
[--C-:B------:R-:W-:Y:S01]  /*4720*/  FFMA R53, R60, UR21, -R112.reuse ;  /* 0x000000153c357c23 */ /* 0x100fe20008000870 */
[----:B------:R-:W1:Y:S01]  /*4730*/  MUFU.EX2 R24, R24 ;  /* 0x0000001800187308 */ /* 0x000e620000000800 */
[----:B------:R-:W-:Y:S01]  /*4740*/  FMNMX R5, R43, R12, !PT ;  /* 0x0000000c2b057209 */ /* 0x000fe20007800000 */
[----:B------:R-:W-:Y:S01]  /*4750*/  @!P5 FMUL R15, R15, 0.5 ;  /* 0x3f0000000f0fd820 */ /* 0x000fe20000400000 */
[--C-:B------:R-:W-:Y:S01]  /*4760*/  FFMA R12, R36, UR21, -R112.reuse ;  /* 0x00000015240c7c23 */ /* 0x100fe20008000870 */
[----:B------:R-:W-:Y:S01]  /*4770*/  @!P4 FMUL R8, R8, 0.5 ;  /* 0x3f0000000808c820 */ /* 0x000fe20000400000 */
[----:B------:R-:W-:Y:S01]  /*4780*/  FMNMX R14, R46, R5, !PT ;  /* 0x000000052e0e7209 */ /* 0x000fe20007800000 */
[--C-:B------:R-:W-:Y:S01]  /*4790*/  FFMA R36, R57, UR21, -R112.reuse ;  /* 0x0000001539247c23 */ /* 0x100fe20008000870 */
[----:B------:R-:W-:Y:S01]  /*47a0*/  FSETP.GEU.AND P2, PT, R10, -126, PT ;  /* 0xc2fc00000a00780b */ /* 0x000fe20003f4e000 */
[----:B------:R-:W2:Y:S01]  /*47b0*/  MUFU.EX2 R13, R13 ;  /* 0x0000000d000d7308 */ /* 0x000ea20000000800 */
[----:B------:R-:W-:Y:S01]  /*47c0*/  FMNMX R5, R47, R14, !PT ;  /* 0x0000000e2f057209 */ /* 0x000fe20007800000 */
[--C-:B------:R-:W-:Y:S01]  /*47d0*/  FFMA R57, R64, UR21, -R112.reuse ;  /* 0x0000001540397c23 */ /* 0x100fe20008000870 */
[--C-:B------:R-:W-:Y:S01]  /*47e0*/  FFMA R56, R73, UR21, -R112.reuse ;  /* 0x0000001549387c23 */ /* 0x100fe20008000870 */
[--C-:B------:R-:W-:Y:S01]  /*47f0*/  FFMA R73, R80, UR21, -R112.reuse ;  /* 0x0000001550497c23 */ /* 0x100fe20008000870 */
[----:B------:R-:W-:Y:S01]  /*4800*/  FMNMX R14, R50, R5, !PT ;  /* 0x00000005320e7209 */ /* 0x000fe20007800000 */
[--C-:B------:R-:W-:Y:S01]  /*4810*/  FFMA R64, R81, UR21, -R112.reuse ;  /* 0x0000001551407c23 */ /* 0x100fe20008000870 */
[--C-:B------:R-:W-:Y:S01]  /*4820*/  FFMA R60, R77, UR21, -R112.reuse ;  /* 0x000000154d3c7c23 */ /* 0x100fe20008000870 */
[----:B------:R-:W3:Y:S01]  /*4830*/  MUFU.EX2 R15, R15 ;  /* 0x0000000f000f7308 */ /* 0x000ee20000000800 */
[----:B-1----:R-:W-:Y:S01]  /*4840*/  @!P6 FMUL R24, R24, R24 ;  /* 0x000000181818e220 */ /* 0x002fe20000400000 */
[----:B------:R-:W-:Y:S01]  /*4850*/  FSETP.GEU.AND P6, PT, R17, -126, PT ;  /* 0xc2fc00001100780b */ /* 0x000fe20003fce000 */
[--C-:B------:R-:W-:Y:S01]  /*4860*/  FFMA R77, R84, UR21, -R112.reuse ;  /* 0x00000015544d7c23 */ /* 0x100fe20008000870 */
[----:B------:R-:W-:Y:S01]  /*4870*/  FMNMX R5, R51, R14, !PT ;  /* 0x0000000e33057209 */ /* 0x000fe20007800000 */
[----:B------:R-:W-:Y:S01]  /*4880*/  @!P2 FMUL R10, R10, 0.5 ;  /* 0x3f0000000a0aa820 */ /* 0x000fe20000400000 */
[--C-:B------:R-:W-:Y:S01]  /*4890*/  FFMA R14, R40, UR21, -R112.reuse ;  /* 0x00000015280e7c23 */ /* 0x100fe20008000870 */
[--C-:B------:R-:W-:Y:S01]  /*48a0*/  FFMA R40, R61, UR21, -R112.reuse ;  /* 0x000000153d287c23 */ /* 0x100fe20008000870 */
[----:B------:R-:W1:Y:S01]  /*48b0*/  MUFU.EX2 R8, R8 ;  /* 0x0000000800087308 */ /* 0x000e620000000800 */
[----:B--2---:R-:W-:Y:S01]  /*48c0*/  @!P3 FMUL R13, R13, R13 ;  /* 0x0000000d0d0db220 */ /* 0x004fe20000400000 */
[----:B------:R-:W-:Y:S01]  /*48d0*/  FSETP.GEU.AND P3, PT, R12, -126, PT ;  /* 0xc2fc00000c00780b */ /* 0x000fe20003f6e000 */
[--C-:B------:R-:W-:Y:S01]  /*48e0*/  FFMA R61, R68, UR21, -R112.reuse ;  /* 0x00000015443d7c23 */ /* 0x100fe20008000870 */
[----:B------:R-:W-:Y:S01]  /*48f0*/  FMNMX R18, R54, R5, !PT ;  /* 0x0000000536127209 */ /* 0x000fe20007800000 */
[--C-:B------:R-:W-:Y:S01]  /*4900*/  FFMA R68, R85, UR21, -R112.reuse ;  /* 0x0000001555447c23 */ /* 0x100fe20008000870 */
[----:B------:R-:W-:Y:S01]  /*4910*/  FMUL R16, R16, UR21 ;  /* 0x0000001510107c20 */ /* 0x000fe20008400000 */
[----:B------:R-:W-:Y:S01]  /*4920*/  @!P6 FMUL R17, R17, 0.5 ;  /* 0x3f0000001111e820 */ /* 0x000fe20000400000 */
[----:B------:R-:W-:Y:S01]  /*4930*/  FMNMX R5, R55, R18, !PT ;  /* 0x0000001237057209 */ /* 0x000fe20007800000 */
[--C-:B------:R-:W-:Y:S01]  /*4940*/  FFMA R18, R44, UR21, -R112.reuse ;  /* 0x000000152c127c23 */ /* 0x100fe20008000870 */
[----:B---3--:R-:W-:Y:S01]  /*4950*/  @!P5 FMUL R15, R15, R15 ;  /* 0x0000000f0f0fd220 */ /* 0x008fe20000400000 */
[----:B------:R-:W-:Y:S01]  /*4960*/  FSETP.GEU.AND P5, PT, R14, -126, PT ;  /* 0xc2fc00000e00780b */ /* 0x000fe20003fae000 */
[----:B------:R-:W2:Y:S01]  /*4970*/  MUFU.EX2 R10, R10 ;  /* 0x0000000a000a7308 */ /* 0x000ea20000000800 */
[----:B------:R-:W-:Y:S01]  /*4980*/  FMNMX R20, R58, R5, !PT ;  /* 0x000000053a147209 */ /* 0x000fe20007800000 */
[--C-:B------:R-:W-:Y:S01]  /*4990*/  FFMA R44, R65, UR21, -R112.reuse ;  /* 0x00000015412c7c23 */ /* 0x100fe20008000870 */
[----:B------:R-:W-:Y:S01]  /*49a0*/  @!P3 FMUL R12, R12, 0.5 ;  /* 0x3f0000000c0cb820 */ /* 0x000fe20000400000 */
[----:B------:R-:W-:Y:S01]  /*49b0*/  FFMA R65, R72, UR21, -R112 ;  /* 0x0000001548417c23 */ /* 0x000fe20008000870 */
[----:B-1----:R-:W-:Y:S01]  /*49c0*/  @!P4 FMUL R8, R8, R8 ;  /* 0x000000080808c220 */ /* 0x002fe20000400000 */
[----:B------:R-:W-:-:S02]  /*49d0*/  FSETP.GEU.AND P4, PT, R19, -126, PT ;  /* 0xc2fc00001300780b */ /* 0x000fc40003f8e000 */
[----:B------:R-:W1:Y:S01]  /*49e0*/  MUFU.EX2 R17, R17 ;  /* 0x0000001100117308 */ /* 0x000e620000000800 */
[----:B------:R-:W-:-:S03]  /*49f0*/  FMNMX R5, R59, R20, !PT ;  /* 0x000000143b057209 */ /* 0x000fc60007800000 */
[----:B------:R-:W-:Y:S01]  /*4a00*/  @!P5 FMUL R14, R14, 0.5 ;  /* 0x3f0000000e0ed820 */ /* 0x000fe20000400000 */
[----:B------:R-:W-:-:S03]  /*4a10*/  FMNMX R20, R62, R5, !PT ;  /* 0x000000053e147209 */ /* 0x000fc60007800000 */
[----:B------:R-:W3:Y:S01]  /*4a20*/  MUFU.EX2 R12, R12 ;  /* 0x0000000c000c7308 */ /* 0x000ee20000000800 */
[----:B--2---:R-:W-:Y:S01]  /*4a30*/  @!P2 FMUL R10, R10, R10 ;  /* 0x0000000a0a0aa220 */ /* 0x004fe20000400000 */
[----:B------:R-:W-:Y:S01]  /*4a40*/  FSETP.GEU.AND P2, PT, R21, -126, PT ;  /* 0xc2fc00001500780b */ /* 0x000fe20003f4e000 */
[----:B------:R-:W-:Y:S01]  /*4a50*/  @!P4 FMUL R19, R19, 0.5 ;  /* 0x3f0000001313c820 */ /* 0x000fe20000400000 */
[----:B------:R-:W-:Y:S01]  /*4a60*/  FMNMX R5, R63, R20, !PT ;  /* 0x000000143f057209 */ /* 0x000fe20007800000 */
[----:B------:R-:W-:-:S03]  /*4a70*/  FFMA R20, R48, UR21, -R112 ;  /* 0x0000001530147c23 */ /* 0x000fc60008000870 */
[----:B------:R-:W2:Y:S01]  /*4a80*/  MUFU.EX2 R14, R14 ;  /* 0x0000000e000e7308 */ /* 0x000ea20000000800 */
[----:B-1----:R-:W-:Y:S01]  /*4a90*/  @!P6 FMUL R17, R17, R17 ;  /* 0x000000111111e220 */ /* 0x002fe20000400000 */
[----:B------:R-:W-:Y:S02]  /*4aa0*/  FSETP.GEU.AND P6, PT, R18, -126, PT ;  /* 0xc2fc00001200780b */ /* 0x000fe40003fce000 */
[----:B------:R-:W-:-:S03]  /*4ab0*/  FMNMX R22, R66, R5, !PT ;  /* 0x0000000542167209 */ /* 0x000fc60007800000 */
[----:B------:R-:W-:Y:S01]  /*4ac0*/  @!P2 FMUL R21, R21, 0.5 ;  /* 0x3f0000001515a820 */ /* 0x000fe20000400000 */
[----:B------:R-:W1:Y:S01]  /*4ad0*/  MUFU.EX2 R19, R19 ;  /* 0x0000001300137308 */ /* 0x000e620000000800 */
[----:B---3--:R-:W-:Y:S01]  /*4ae0*/  @!P3 FMUL R12, R12, R12 ;  /* 0x0000000c0c0cb220 */ /* 0x008fe20000400000 */
[----:B------:R-:W-:Y:S02]  /*4af0*/  FSETP.GEU.AND P3, PT, R23, -126, PT ;  /* 0xc2fc00001700780b */ /* 0x000fe40003f6e000 */
[----:B------:R-:W-:Y:S01]  /*4b00*/  FMNMX R5, R67, R22, !PT ;  /* 0x0000001643057209 */ /* 0x000fe20007800000 */
[--C-:B------:R-:W-:Y:S01]  /*4b10*/  FFMA R22, R52, UR21, -R112.reuse ;  /* 0x0000001534167c23 */ /* 0x100fe20008000870 */
[--C-:B------:R-:W-:Y:S01]  /*4b20*/  FFMA R52, R69, UR21, -R112.reuse ;  /* 0x0000001545347c23 */ /* 0x100fe20008000870 */
[----:B------:R-:W-:Y:S01]  /*4b30*/  @!P6 FMUL R18, R18, 0.5 ;  /* 0x3f0000001212e820 */ /* 0x000fe20000400000 */
[----:B------:R-:W3:Y:S01]  /*4b40*/  MUFU.EX2 R21, R21 ;  /* 0x0000001500157308 */ /* 0x000ee20000000800 */
[----:B--2---:R-:W-:Y:S01]  /*4b50*/  @!P5 FMUL R14, R14, R14 ;  /* 0x0000000e0e0ed220 */ /* 0x004fe20000400000 */
[----:B------:R-:W-:Y:S01]  /*4b60*/  FSETP.GEU.AND P5, PT, R37, -126, PT ;  /* 0xc2fc00002500780b */ /* 0x000fe20003fae000 */
[----:B------:R-:W-:Y:S01]  /*4b70*/  FFMA R69, R76, UR21, -R112 ;  /* 0x000000154c457c23 */ /* 0x000fe20008000870 */
[----:B------:R-:W-:-:S03]  /*4b80*/  FMNMX R28, R70, R5, !PT ;  /* 0x00000005461c7209 */ /* 0x000fc60007800000 */
[----:B------:R-:W-:Y:S01]  /*4b90*/  @!P3 FMUL R23, R23, 0.5 ;  /* 0x3f0000001717b820 */ /* 0x000fe20000400000 */
        /* <DEDUP_REMOVED lines=8> */
[----:B------:R-:W-:-:S03]  /*4c20*/  FMNMX R28, R74, R5, !PT ;  /* 0x000000054a1c7209 */ /* 0x000fc60007800000 */
[----:B------:R-:W-:Y:S01]  /*4c30*/  @!P4 FMUL R20, R20, 0.5 ;  /* 0x3f0000001414c820 */ /* 0x000fe20000400000 */
[----:B------:R-:W3:Y:S01]  /*4c40*/  MUFU.EX2 R37, R37 ;  /* 0x0000002500257308 */ /* 0x000ee20000000800 */
[----:B--2---:R-:W-:Y:S01]  /*4c50*/  @!P6 FMUL R18, R18, R18 ;  /* 0x000000121212e220 */ /* 0x004fe20000400000 */
[----:B------:R-:W-:Y:S02]  /*4c60*/  FSETP.GEU.AND P6, PT, R41, -126, PT ;  /* 0xc2fc00002900780b */ /* 0x000fe40003fce000 */
        /* <DEDUP_REMOVED lines=33> */
[----:B------:R-:W4:Y:S01]  /*4e80*/  SHFL.BFLY PT, R5, R28, 0x1, 0x1f ;  /* 0x0c201f001c057f89 */ /* 0x000f2200000e0000 */
[----:B-1----:R-:W-:Y:S01]  /*4e90*/  @!P5 FMUL R53, R53, R53 ;  /* 0x000000353535d220 */ /* 0x002fe20000400000 */
[----:B------:R-:W-:-:S04]  /*4ea0*/  FSETP.GEU.AND P5, PT, R52, -126, PT ;  /* 0xc2fc00003400780b */ /* 0x000fc80003fae000 */
[----:B------:R-:W-:Y:S01]  /*4eb0*/  @!P3 FMUL R44, R44, 0.5 ;  /* 0x3f0000002c2cb820 */ /* 0x000fe20000400000 */
[----:B------:R-:W1:Y:S01]  /*4ec0*/  MUFU.EX2 R57, R57 ;  /* 0x0000003900397308 */ /* 0x000e620000000800 */
[----:B---3--:R-:W-:Y:S01]  /*4ed0*/  @!P4 FMUL R36, R36, R36 ;  /* 0x000000242424c220 */ /* 0x008fe20000400000 */
[----:B------:R-:W-:-:S06]  /*4ee0*/  FSETP.GEU.AND P4, PT, R61, -126, PT ;  /* 0xc2fc00003d00780b */ /* 0x000fcc0003f8e000 */
[----:B------:R-:W3:Y:S01]  /*4ef0*/  MUFU.EX2 R44, R44 ;  /* 0x0000002c002c7308 */ /* 0x000ee20000000800 */
[----:B------:R-:W-:Y:S01]  /*4f00*/  @!P5 FMUL R52, R52, 0.5 ;  /* 0x3f0000003434d820 */ /* 0x000fe20000400000 */
[----:B--2---:R-:W-:Y:S01]  /*4f10*/  @!P2 FMUL R40, R40, R40 ;  /* 0x000000282828a220 */ /* 0x004fe20000400000 */
[----:B------:R-:W-:-:S04]  /*4f20*/  FSETP.GEU.AND P2, PT, R65, -126, PT ;  /* 0xc2fc00004100780b */ /* 0x000fc80003f4e000 */
[----:B------:R-:W-:Y:S01]  /*4f30*/  @!P4 FMUL R61, R61, 0.5 ;  /* 0x3f0000003d3dc820 */ /* 0x000fe20000400000 */
[----:B------:R-:W2:Y:S01]  /*4f40*/  MUFU.EX2 R52, R52 ;  /* 0x0000003400347308 */ /* 0x000ea20000000800 */
[----:B-1----:R-:W-:Y:S01]  /*4f50*/  @!P6 FMUL R57, R57, R57 ;  /* 0x000000393939e220 */ /* 0x002fe20000400000 */
[----:B------:R-:W-:Y:S02]  /*4f60*/  FSETP.GEU.AND P6, PT, R56, -126, PT ;  /* 0xc2fc00003800780b */ /* 0x000fe40003fce000 */
[----:B----4-:R-:W-:Y:S01]  /*4f70*/  FMNMX R5, R28, R5, !PT ;  /* 0x000000051c057209 */ /* 0x010fe20007800000 */
[----:B------:R-:W-:-:S03]  /*4f80*/  FADD R11, R10, R57 ;  /* 0x000000390a0b7221 */ /* 0x000fc60000000000 */
[----:B------:R-:W1:Y:S01]  /*4f90*/  MUFU.EX2 R61, R61 ;  /* 0x0000003d003d7308 */ /* 0x000e620000000800 */
[----:B---3--:R-:W-:Y:S01]  /*4fa0*/  @!P3 FMUL R44, R44, R44 ;  /* 0x0000002c2c2cb220 */ /* 0x008fe20000400000 */
[----:B------:R-:W-:Y:S01]  /*4fb0*/  FSETP.GEU.AND P3, PT, R69, -126, PT ;  /* 0xc2fc00004500780b */ /* 0x000fe20003f6e000 */
[----:B------:R-:W3:Y:S01]  /*4fc0*/  SHFL.BFLY PT, R28, R5, 0x2, 0x1f ;  /* 0x0c401f00051c7f89 */ /* 0x000ee200000e0000 */
[----:B------:R-:W-:-:S03]  /*4fd0*/  @!P2 FMUL R65, R65, 0.5 ;  /* 0x3f0000004141a820 */ /* 0x000fc60000400000 */
[----:B------:R-:W-:Y:S01]  /*4fe0*/  @!P6 FMUL R56, R56, 0.5 ;  /* 0x3f0000003838e820 */ /* 0x000fe20000400000 */
[----:B--2---:R-:W-:Y:S01]  /*4ff0*/  @!P5 FMUL R52, R52, R52 ;  /* 0x000000343434d220 */ /* 0x004fe20000400000 */
[----:B------:R-:W-:Y:S01]  /*5000*/  FSETP.GEU.AND P5, PT, R73, -126, PT ;  /* 0xc2fc00004900780b */ /* 0x000fe20003fae000 */
[----:B------:R-:W2:Y:S05]  /*5010*/  MUFU.EX2 R65, R65 ;  /* 0x0000004100417308 */ /* 0x000eaa0000000800 */
[----:B------:R-:W-:Y:S01]  /*5020*/  @!P3 FMUL R69, R69, 0.5 ;  /* 0x3f0000004545b820 */ /* 0x000fe20000400000 */
[----:B-1----:R-:W-:Y:S01]  /*5030*/  @!P4 FMUL R61, R61, R61 ;  /* 0x0000003d3d3dc220 */ /* 0x002fe20000400000 */
[----:B------:R-:W-:Y:S01]  /*5040*/  FSETP.GEU.AND P4, PT, R60, -126, PT ;  /* 0xc2fc00003c00780b */ /* 0x000fe20003f8e000 */
[----:B------:R-:W1:Y:S04]  /*5050*/  MUFU.EX2 R56, R56 ;  /* 0x0000003800387308 */ /* 0x000e680000000800 */
[----:B------:R-:W-:-:S04]  /*5060*/  @!P5 FMUL R73, R73, 0.5 ;  /* 0x3f0000004949d820 */ /* 0x000fc80000400000 */
[----:B------:R-:W4:Y:S01]  /*5070*/  MUFU.EX2 R69, R69 ;  /* 0x0000004500457308 */ /* 0x000f220000000800 */
[----:B---3--:R-:W-:Y:S01]  /*5080*/  FMNMX R5, R5, R28, !PT ;  /* 0x0000001c05057209 */ /* 0x008fe20007800000 */
[----:B--2---:R-:W-:Y:S02]  /*5090*/  @!P2 FMUL R65, R65, R65 ;  /* 0x000000414141a220 */ /* 0x004fe40000400000 */
[----:B------:R-:W-:Y:S01]  /*50a0*/  @!P4 FMUL R60, R60, 0.5 ;  /* 0x3f0000003c3cc820 */ /* 0x000fe20000400000 */
[----:B------:R-:W-:-:S03]  /*50b0*/  FSETP.NEU.AND P2, PT, R5, -INF , PT ;  /* 0xff8000000500780b */ /* 0x000fc60003f4d000 */
[----:B------:R-:W2:Y:S01]  /*50c0*/  MUFU.EX2 R73, R73 ;  /* 0x0000004900497308 */ /* 0x000ea20000000800 */
[----:B-1----:R-:W-:Y:S01]  /*50d0*/  @!P6 FMUL R56, R56, R56 ;  /* 0x000000383838e220 */ /* 0x002fe20000400000 */
[----:B------:R-:W-:Y:S02]  /*50e0*/  FSETP.GEU.AND P6, PT, R64, -126, PT ;  /* 0xc2fc00004000780b */ /* 0x000fe40003fce000 */
[----:B------:R-:W-:Y:S02]  /*50f0*/  FSEL R28, R5, RZ, P2 ;  /* 0x000000ff051c7208 */ /* 0x000fe40001000000 */
[----:B------:R-:W-:Y:S02]  /*5100*/  FSETP.GEU.AND P2, PT, R77, -126, PT ;  /* 0xc2fc00004d00780b */ /* 0x000fe40003f4e000 */
[----:B------:R-:W1:Y:S01]  /*5110*/  MUFU.EX2 R60, R60 ;  /* 0x0000003c003c7308 */ /* 0x000e620000000800 */
[----:B----4-:R-:W-:Y:S01]  /*5120*/  @!P3 FMUL R69, R69, R69 ;  /* 0x000000454545b220 */ /* 0x010fe20000400000 */
[----:B------:R-:W-:Y:S01]  /*5130*/  FSETP.GEU.AND P3, PT, R68, -126, PT ;  /* 0xc2fc00004400780b */ /* 0x000fe20003f6e000 */
[----:B------:R-:W-:-:S04]  /*5140*/  FMUL R25, R28, UR21 ;  /* 0x000000151c197c20 */ /* 0x000fc80008400000 */
[----:B------:R-:W-:Y:S01]  /*5150*/  @!P6 FMUL R64, R64, 0.5 ;  /* 0x3f0000004040e820 */ /* 0x000fe20000400000 */
[--C-:B------:R-:W-:Y:S01]  /*5160*/  FFMA R27, R27, UR21, -R25.reuse ;  /* 0x000000151b1b7c23 */ /* 0x100fe20008000819 */
[--C-:B------:R-:W-:Y:S01]  /*5170*/  FFMA R30, R30, UR21, -R25.reuse ;  /* 0x000000151e1e7c23 */ /* 0x100fe20008000819 */
[--C-:B------:R-:W-:Y:S01]  /*5180*/  FFMA R26, R26, UR21, -R25.reuse ;  /* 0x000000151a1a7c23 */ /* 0x100fe20008000819 */
[----:B--2---:R-:W-:Y:S01]  /*5190*/  @!P5 FMUL R73, R73, R73 ;  /* 0x000000494949d220 */ /* 0x004fe20000400000 */
[----:B------:R-:W-:Y:S01]  /*51a0*/  @!P2 FMUL R77, R77, 0.5 ;  /* 0x3f0000004d4da820 */ /* 0x000fe20000400000 */
[----:B------:R-:W2:Y:S01]  /*51b0*/  MUFU.EX2 R64, R64 ;  /* 0x0000004000407308 */ /* 0x000ea20000000800 */
[----:B------:R-:W-:Y:S01]  /*51c0*/  FSETP.GEU.AND P5, PT, R27, -126, PT ;  /* 0xc2fc00001b00780b */ /* 0x000fe20003fae000 */
[----:B------:R-:W-:Y:S01]  /*51d0*/  @!P3 FMUL R68, R68, 0.5 ;  /* 0x3f0000004444b820 */ /* 0x000fe20000400000 */
[--C-:B------:R-:W-:Y:S01]  /*51e0*/  FFMA R29, R31, UR21, -R25.reuse ;  /* 0x000000151f1d7c23 */ /* 0x100fe20008000819 */
[----:B-1----:R-:W-:Y:S01]  /*51f0*/  @!P4 FMUL R60, R60, R60 ;  /* 0x0000003c3c3cc220 */ /* 0x002fe20000400000 */
[----:B------:R-:W-:Y:S01]  /*5200*/  FSETP.GEU.AND P4, PT, R26, -126, PT ;  /* 0xc2fc00001a00780b */ /* 0x000fe20003f8e000 */
[--C-:B------:R-:W-:Y:S01]  /*5210*/  FFMA R34, R34, UR21, -R25.reuse ;  /* 0x0000001522227c23 */ /* 0x100fe20008000819 */
[--C-:B------:R-:W-:Y:S01]  /*5220*/  FFMA R32, R43, UR21, -R25.reuse ;  /* 0x000000152b207c23 */ /* 0x100fe20008000819 */
[----:B------:R-:W1:Y:S01]  /*5230*/  MUFU.EX2 R68, R68 ;  /* 0x0000004400447308 */ /* 0x000e620000000800 */
[--C-:B------:R-:W-:Y:S01]  /*5240*/  FFMA R59, R59, UR21, -R25.reuse ;  /* 0x000000153b3b7c23 */ /* 0x100fe20008000819 */
[--C-:B------:R-:W-:Y:S01]  /*5250*/  FFMA R51, R51, UR21, -R25.reuse ;  /* 0x0000001533337c23 */ /* 0x100fe20008000819 */
[--C-:B------:R-:W-:Y:S01]  /*5260*/  FFMA R63, R63, UR21, -R25.reuse ;  /* 0x000000153f3f7c23 */ /* 0x100fe20008000819 */
[--C-:B------:R-:W-:Y:S01]  /*5270*/  FFMA R67, R67, UR21, -R25.reuse ;  /* 0x0000001543437c23 */ /* 0x100fe20008000819 */
[--C-:B------:R-:W-:Y:S01]  /*5280*/  FFMA R75, R75, UR21, -R25.reuse ;  /* 0x000000154b4b7c23 */ /* 0x100fe20008000819 */
[----:B------:R-:W-:Y:S01]  /*5290*/  @!P5 FMUL R27, R27, 0.5 ;  /* 0x3f0000001b1bd820 */ /* 0x000fe20000400000 */
[--C-:B------:R-:W-:Y:S01]  /*52a0*/  FFMA R78, R78, UR21, -R25.reuse ;  /* 0x000000154e4e7c23 */ /* 0x100fe20008000819 */
[----:B------:R-:W3:Y:S01]  /*52b0*/  MUFU.EX2 R77, R77 ;  /* 0x0000004d004d7308 */ /* 0x000ee20000000800 */
[----:B--2---:R-:W-:Y:S01]  /*52c0*/  @!P6 FMUL R64, R64, R64 ;  /* 0x000000404040e220 */ /* 0x004fe20000400000 */
[----:B------:R-:W-:Y:S01]  /*52d0*/  FSETP.GEU.AND P6, PT, R30, -126, PT ;  /* 0xc2fc00001e00780b */ /* 0x000fe20003fce000 */
[----:B------:R-:W-:Y:S01]  /*52e0*/  @!P4 FMUL R26, R26, 0.5 ;  /* 0x3f0000001a1ac820 */ /* 0x000fe20000400000 */
[--C-:B------:R-:W-:Y:S01]  /*52f0*/  FFMA R82, R82, UR21, -R25.reuse ;  /* 0x0000001552527c23 */ /* 0x100fe20008000819 */
[--C-:B------:R-:W-:Y:S01]  /*5300*/  FFMA R71, R71, UR21, -R25.reuse ;  /* 0x0000001547477c23 */ /* 0x100fe20008000819 */
[--C-:B------:R-:W-:Y:S01]  /*5310*/  FFMA R83, R83, UR21, -R25.reuse ;  /* 0x0000001553537c23 */ /* 0x100fe20008000819 */
[--C-:B------:R-:W-:Y:S01]  /*5320*/  FFMA R79, R79, UR21, -R25.reuse ;  /* 0x000000154f4f7c23 */ /* 0x100fe20008000819 */
[----:B------:R2:W4:Y:S01]  /*5330*/  MUFU.EX2 R48, R27 ;  /* 0x0000001b00307308 */ /* 0x0005220000000800 */
[----:B-1----:R-:W-:Y:S01]  /*5340*/  @!P3 FMUL R68, R68, R68 ;  /* 0x000000444444b220 */ /* 0x002fe20000400000 */
[----:B------:R-:W-:Y:S01]  /*5350*/  FSETP.GEU.AND P3, PT, R34, -126, PT ;  /* 0xc2fc00002200780b */ /* 0x000fe20003f6e000 */
[--C-:B------:R-:W-:Y:S01]  /*5360*/  FFMA R86, R86, UR21, -R25.reuse ;  /* 0x0000001556567c23 */ /* 0x100fe20008000819 */
[----:B------:R-:W-:-:S03]  /*5370*/  FFMA R87, R87, UR21, -R25 ;  /* 0x0000001557577c23 */ /* 0x000fc60008000819 */
[----:B------:R-:W-:Y:S01]  /*5380*/  @!P6 FMUL R30, R30, 0.5 ;  /* 0x3f0000001e1ee820 */ /* 0x000fe20000400000 */
[----:B------:R1:W5:Y:S01]  /*5390*/  MUFU.EX2 R33, R26 ;  /* 0x0000001a00217308 */ /* 0x0003620000000800 */
[----:B--2---:R-:W-:Y:S01]  /*53a0*/  FFMA R27, R38, UR21, -R25 ;  /* 0x00000015261b7c23 */ /* 0x004fe20008000819 */
[----:B---3--:R-:W-:Y:S01]  /*53b0*/  @!P2 FMUL R77, R77, R77 ;  /* 0x0000004d4d4da220 */ /* 0x008fe20000400000 */
[----:B------:R-:W-:-:S04]  /*53c0*/  FSETP.GEU.AND P2, PT, R29, -126, PT ;  /* 0xc2fc00001d00780b */ /* 0x000fc80003f4e000 */
[----:B------:R-:W-:Y:S01]  /*53d0*/  @!P3 FMUL R34, R34, 0.5 ;  /* 0x3f0000002222b820 */ /* 0x000fe20000400000 */
[----:B------:R2:W3:Y:S01]  /*53e0*/  MUFU.EX2 R31, R30 ;  /* 0x0000001e001f7308 */ /* 0x0004e20000000800 */
[----:B-1----:R-:W-:Y:S01]  /*53f0*/  FFMA R26, R35, UR21, -R25 ;  /* 0x00000015231a7c23 */ /* 0x002fe20008000819 */
[----:B----4-:R-:W-:Y:S01]  /*5400*/  @!P5 FMUL R48, R48, R48 ;  /* 0x000000303030d220 */ /* 0x010fe20000400000 */
[----:B------:R-:W-:-:S05]  /*5410*/  FSETP.GEU.AND P5, PT, R27, -126, PT ;  /* 0xc2fc00001b00780b */ /* 0x000fca0003fae000 */
[----:B------:R-:W1:Y:S01]  /*5420*/  MUFU.EX2 R35, R34 ;  /* 0x0000002200237308 */ /* 0x000e620000000800 */
[----:B--2---:R-:W-:Y:S01]  /*5430*/  FFMA R30, R39, UR21, -R25 ;  /* 0x00000015271e7c23 */ /* 0x004fe20008000819 */
[----:B-----5:R-:W-:Y:S01]  /*5440*/  @!P4 FMUL R33, R33, R33 ;  /* 0x000000212121c220 */ /* 0x020fe20000400000 */
[----:B------:R-:W-:Y:S01]  /*5450*/  FSETP.GEU.AND P4, PT, R26, -126, PT ;  /* 0xc2fc00001a00780b */ /* 0x000fe20003f8e000 */
[----:B------:R-:W-:-:S04]  /*5460*/  @!P2 FMUL R29, R29, 0.5 ;  /* 0x3f0000001d1da820 */ /* 0x000fc80000400000 */
[----:B------:R-:W-:Y:S01]  /*5470*/  @!P5 FMUL R27, R27, 0.5 ;  /* 0x3f0000001b1bd820 */ /* 0x000fe20000400000 */
[----:B---3--:R-:W-:Y:S01]  /*5480*/  @!P6 FMUL R31, R31, R31 ;  /* 0x0000001f1f1fe220 */ /* 0x008fe20000400000 */
[----:B------:R-:W-:Y:S01]  /*5490*/  FSETP.GEU.AND P6, PT, R30, -126, PT ;  /* 0xc2fc00001e00780b */ /* 0x000fe20003fce000 */
[----:B------:R2:W3:Y:S05]  /*54a0*/  MUFU.EX2 R72, R29 ;  /* 0x0000001d00487308 */ /* 0x0004ea0000000800 */
[----:B------:R-:W-:Y:S01]  /*54b0*/  @!P4 FMUL R26, R26, 0.5 ;  /* 0x3f0000001a1ac820 */ /* 0x000fe20000400000 */
[----:B-1----:R-:W-:Y:S01]  /*54c0*/  @!P3 FMUL R35, R35, R35 ;  /* 0x000000232323b220 */ /* 0x002fe20000400000 */
[----:B------:R-:W-:Y:S01]  /*54d0*/  FSETP.GEU.AND P3, PT, R32, -126, PT ;  /* 0xc2fc00002000780b */ /* 0x000fe20003f6e000 */
[----:B------:R1:W4:Y:S01]  /*54e0*/  MUFU.EX2 R39, R27 ;  /* 0x0000001b00277308 */ /* 0x0003220000000800 */
[----:B--2---:R-:W-:-:S03]  /*54f0*/  FFMA R29, R42, UR21, -R25 ;  /* 0x000000152a1d7c23 */ /* 0x004fc60008000819 */
[----:B------:R-:W-:-:S04]  /*5500*/  @!P6 FMUL R30, R30, 0.5 ;  /* 0x3f0000001e1ee820 */ /* 0x000fc80000400000 */
[----:B------:R2:W5:Y:S01]  /*5510*/  MUFU.EX2 R42, R30 ;  /* 0x0000001e002a7308 */ /* 0x0005620000000800 */
[----:B-1----:R-:W-:Y:S01]  /*5520*/  FFMA R27, R47, UR21, -R25 ;  /* 0x000000152f1b7c23 */ /* 0x002fe20008000819 */
[----:B---3--:R-:W-:Y:S01]  /*5530*/  @!P2 FMUL R72, R72, R72 ;  /* 0x000000484848a220 */ /* 0x008fe20000400000 */
[----:B------:R-:W-:Y:S01]  /*5540*/  FSETP.GEU.AND P2, PT, R29, -126, PT ;  /* 0xc2fc00001d00780b */ /* 0x000fe20003f4e000 */
[----:B------:R-:W-:-:S04]  /*5550*/  @!P3 FMUL R32, R32, 0.5 ;  /* 0x3f0000002020b820 */ /* 0x000fc80000400000 */
[----:B------:R1:W3:Y:S01]  /*5560*/  MUFU.EX2 R38, R26 ;  /* 0x0000001a00267308 */ /* 0x0002e20000000800 */
[----:B--2---:R-:W-:Y:S01]  /*5570*/  FFMA R30, R50, UR21, -R25 ;  /* 0x00000015321e7c23 */ /* 0x004fe20008000819 */
[----:B----4-:R-:W-:Y:S01]  /*5580*/  @!P5 FMUL R39, R39, R39 ;  /* 0x000000272727d220 */ /* 0x010fe20000400000 */
[----:B------:R-:W-:-:S05]  /*5590*/  FSETP.GEU.AND P5, PT, R27, -126, PT ;  /* 0xc2fc00001b00780b */ /* 0x000fca0003fae000 */
[----:B------:R-:W-:Y:S01]  /*55a0*/  @!P2 FMUL R29, R29, 0.5 ;  /* 0x3f0000001d1da820 */ /* 0x000fe20000400000 */
[----:B-1----:R-:W-:Y:S01]  /*55b0*/  FFMA R26, R46, UR21, -R25 ;  /* 0x000000152e1a7c23 */ /* 0x002fe20008000819 */
[----:B-----5:R-:W-:Y:S01]  /*55c0*/  @!P6 FMUL R42, R42, R42 ;  /* 0x0000002a2a2ae220 */ /* 0x020fe20000400000 */
[----:B------:R-:W-:Y:S01]  /*55d0*/  FSETP.GEU.AND P6, PT, R30, -126, PT ;  /* 0xc2fc00001e00780b */ /* 0x000fe20003fce000 */
[----:B------:R-:W1:Y:S04]  /*55e0*/  MUFU.EX2 R46, R32 ;  /* 0x00000020002e7308 */ /* 0x000e680000000800 */
[----:B------:R-:W-:Y:S01]  /*55f0*/  @!P5 FMUL R27, R27, 0.5 ;  /* 0x3f0000001b1bd820 */ /* 0x000fe20000400000 */
[----:B---3--:R-:W-:Y:S01]  /*5600*/  @!P4 FMUL R38, R38, R38 ;  /* 0x000000262626c220 */ /* 0x008fe20000400000 */
[----:B------:R-:W-:-:S02]  /*5610*/  FSETP.GEU.AND P4, PT, R26, -126, PT ;  /* 0xc2fc00001a00780b */ /* 0x000fc40003f8e000 */
[----:B------:R2:W3:Y:S04]  /*5620*/  MUFU.EX2 R43, R29 ;  /* 0x0000001d002b7308 */ /* 0x0004e80000000800 */
[----:B------:R-:W-:-:S04]  /*5630*/  @!P6 FMUL R30, R30, 0.5 ;  /* 0x3f0000001e1ee820 */ /* 0x000fc80000400000 */
[----:B------:R4:W5:Y:S01]  /*5640*/  MUFU.EX2 R50, R27 ;  /* 0x0000001b00327308 */ /* 0x0009620000000800 */
[----:B--2---:R-:W-:Y:S01]  /*5650*/  FFMA R29, R54, UR21, -R25 ;  /* 0x00000015361d7c23 */ /* 0x004fe20008000819 */
[----:B-1----:R-:W-:Y:S01]  /*5660*/  @!P3 FMUL R46, R46, R46 ;  /* 0x0000002e2e2eb220 */ /* 0x002fe20000400000 */
[----:B------:R-:W-:-:S03]  /*5670*/  @!P4 FMUL R26, R26, 0.5 ;  /* 0x3f0000001a1ac820 */ /* 0x000fc60000400000 */
[----:B------:R-:W-:Y:S02]  /*5680*/  FSETP.GEU.AND P3, PT, R29, -126, PT ;  /* 0xc2fc00001d00780b */ /* 0x000fe40003f6e000 */
[----:B------:R1:W2:Y:S01]  /*5690*/  MUFU.EX2 R49, R30 ;  /* 0x0000001e00317308 */ /* 0x0002a20000000800 */
[----:B----4-:R-:W-:Y:S01]  /*56a0*/  FFMA R27, R58, UR21, -R25 ;  /* 0x000000153a1b7c23 */ /* 0x010fe20008000819 */
[----:B---3--:R-:W-:Y:S01]  /*56b0*/  @!P2 FMUL R43, R43, R43 ;  /* 0x0000002b2b2ba220 */ /* 0x008fe20000400000 */
[----:B------:R-:W-:-:S05]  /*56c0*/  FSETP.GEU.AND P2, PT, R51, -126, PT ;  /* 0xc2fc00003300780b */ /* 0x000fca0003f4e000 */
[----:B------:R3:W4:Y:S01]  /*56d0*/  MUFU.EX2 R47, R26 ;  /* 0x0000001a002f7308 */ /* 0x0007220000000800 */
[----:B-----5:R-:W-:Y:S01]  /*56e0*/  @!P5 FMUL R50, R50, R50 ;  /* 0x000000323232d220 */ /* 0x020fe20000400000 */
[----:B------:R-:W-:Y:S01]  /*56f0*/  FSETP.GEU.AND P5, PT, R27, -126, PT ;  /* 0xc2fc00001b00780b */ /* 0x000fe20003fae000 */
[----:B------:R-:W-:Y:S01]  /*5700*/  @!P3 FMUL R29, R29, 0.5 ;  /* 0x3f0000001d1db820 */ /* 0x000fe20000400000 */
[----:B-1----:R-:W-:-:S04]  /*5710*/  FFMA R30, R62, UR21, -R25 ;  /* 0x000000153e1e7c23 */ /* 0x002fc80008000819 */
[----:B------:R-:W-:Y:S01]  /*5720*/  @!P2 FMUL R51, R51, 0.5 ;  /* 0x3f0000003333a820 */ /* 0x000fe20000400000 */
[----:B---3--:R-:W-:Y:S01]  /*5730*/  FFMA R26, R55, UR21, -R25 ;  /* 0x00000015371a7c23 */ /* 0x008fe20008000819 */
[----:B--2---:R-:W-:Y:S01]  /*5740*/  @!P6 FMUL R49, R49, R49 ;  /* 0x000000313131e220 */ /* 0x004fe20000400000 */
[----:B------:R-:W-:Y:S01]  /*5750*/  FSETP.GEU.AND P6, PT, R59, -126, PT ;  /* 0xc2fc00003b00780b */ /* 0x000fe20003fce000 */
[----:B------:R1:W2:Y:S03]  /*5760*/  MUFU.EX2 R55, R29 ;  /* 0x0000001d00377308 */ /* 0x0002a60000000800 */
[----:B------:R-:W-:Y:S01]  /*5770*/  @!P5 FMUL R27, R27, 0.5 ;  /* 0x3f0000001b1bd820 */ /* 0x000fe20000400000 */
[----:B----4-:R-:W-:Y:S01]  /*5780*/  @!P4 FMUL R47, R47, R47 ;  /* 0x0000002f2f2fc220 */ /* 0x010fe20000400000 */
[----:B------:R-:W-:-:S03]  /*5790*/  FSETP.GEU.AND P4, PT, R26, -126, PT ;  /* 0xc2fc00001a00780b */ /* 0x000fc60003f8e000 */
[----:B------:R3:W4:Y:S01]  /*57a0*/  MUFU.EX2 R62, R27 ;  /* 0x0000001b003e7308 */ /* 0x0007220000000800 */
[----:B-1----:R-:W-:-:S03]  /*57b0*/  FFMA R29, R74, UR21, -R25 ;  /* 0x000000154a1d7c23 */ /* 0x002fc60008000819 */
[----:B------:R-:W-:-:S04]  /*57c0*/  @!P6 FMUL R59, R59, 0.5 ;  /* 0x3f0000003b3be820 */ /* 0x000fc80000400000 */
[----:B------:R1:W5:Y:S01]  /*57d0*/  MUFU.EX2 R54, R51 ;  /* 0x0000003300367308 */ /* 0x0003620000000800 */
[----:B--2---:R-:W-:Y:S01]  /*57e0*/  @!P3 FMUL R55, R55, R55 ;  /* 0x000000373737b220 */ /* 0x004fe20000400000 */
[----:B------:R-:W-:Y:S01]  /*57f0*/  FSETP.GEU.AND P3, PT, R63, -126, PT ;  /* 0xc2fc00003f00780b */ /* 0x000fe20003f6e000 */
[----:B------:R-:W-:Y:S01]  /*5800*/  @!P4 FMUL R26, R26, 0.5 ;  /* 0x3f0000001a1ac820 */ /* 0x000fe20000400000 */
[----:B---3--:R-:W-:-:S04]  /*5810*/  FFMA R27, R70, UR21, -R25 ;  /* 0x00000015461b7c23 */ /* 0x008fc80008000819 */
[----:B------:R2:W3:Y:S01]  /*5820*/  MUFU.EX2 R58, R26 ;  /* 0x0000001a003a7308 */ /* 0x0004e20000000800 */
[----:B----4-:R-:W-:Y:S01]  /*5830*/  @!P5 FMUL R62, R62, R62 ;  /* 0x0000003e3e3ed220 */ /* 0x010fe20000400000 */
[----:B------:R-:W-:Y:S01]  /*5840*/  FSETP.GEU.AND P5, PT, R67, -126, PT ;  /* 0xc2fc00004300780b */ /* 0x000fe20003fae000 */
[----:B-1----:R-:W-:Y:S01]  /*5850*/  FADD R51, -R28, R9 ;  /* 0x000000091c337221 */ /* 0x002fe20000000100 */
[----:B------:R-:W-:Y:S01]  /*5860*/  FADD R9, R24, R45 ;  /* 0x0000002d18097221 */ /* 0x000fe20000000000 */
[----:B------:R-:W-:Y:S01]  /*5870*/  FADD R28, R20, R73 ;  /* 0x00000049141c7221 */ /* 0x000fe20000000000 */
[----:B------:R-:W-:Y:S01]  /*5880*/  F2FP.F16.F32.PACK_AB R24, R13, R24 ;  /* 0x000000180d18723e */ /* 0x000fe200000000ff */
[----:B------:R-:W-:Y:S01]  /*5890*/  @!P3 FMUL R63, R63, 0.5 ;  /* 0x3f0000003f3fb820 */ /* 0x000fe20000400000 */
[----:B------:R-:W1:Y:S01]  /*58a0*/  MUFU.EX2 R59, R59 ;  /* 0x0000003b003b7308 */ /* 0x000e620000000800 */
[----:B--2---:R-:W-:Y:S01]  /*58b0*/  FFMA R26, R66, UR21, -R25 ;  /* 0x00000015421a7c23 */ /* 0x004fe20008000819 */
[----:B-----5:R-:W-:Y:S01]  /*58c0*/  @!P2 FMUL R54, R54, R54 ;  /* 0x000000363636a220 */ /* 0x020fe20000400000 */
[----:B------:R-:W-:Y:S01]  /*58d0*/  FSETP.GEU.AND P2, PT, R30, -126, PT ;  /* 0xc2fc00001e00780b */ /* 0x000fe20003f4e000 */
[----:B------:R-:W-:Y:S01]  /*58e0*/  FMUL R51, R51, UR21 ;  /* 0x0000001533337c20 */ /* 0x000fe20008400000 */
[----:B------:R-:W-:Y:S01]  /*58f0*/  FADD R25, R17, R44 ;  /* 0x0000002c11197221 */ /* 0x000fe20000000000 */
[----:B------:R-:W-:Y:S01]  /*5900*/  FADD R32, R11, R28 ;  /* 0x0000001c0b207221 */ /* 0x000fe20000000000 */
[----:B------:R-:W-:Y:S01]  /*5910*/  @!P5 FMUL R67, R67, 0.5 ;  /* 0x3f0000004343d820 */ /* 0x000fe20000400000 */
[----:B------:R-:W2:Y:S01]  /*5920*/  MUFU.EX2 R63, R63 ;  /* 0x0000003f003f7308 */ /* 0x000ea20000000800 */
[----:B---3--:R-:W-:Y:S01]  /*5930*/  @!P4 FMUL R58, R58, R58 ;  /* 0x0000003a3a3ac220 */ /* 0x008fe20000400000 */
[----:B------:R-:W-:Y:S01]  /*5940*/  FSETP.GEU.AND P4, PT, R26, -126, PT ;  /* 0xc2fc00001a00780b */ /* 0x000fe20003f8e000 */
[----:B------:R-:W-:Y:S01]  /*5950*/  FADD R11, R12, R61 ;  /* 0x0000003d0c0b7221 */ /* 0x000fe20000000000 */
[----:B------:R-:W-:Y:S01]  /*5960*/  FADD R28, R22, R77 ;  /* 0x0000004d161c7221 */ /* 0x000fe20000000000 */
[----:B------:R-:W-:-:S03]  /*5970*/  F2FP.F16.F32.PACK_AB R44, R44, R57 ;  /* 0x000000392c2c723e */ /* 0x000fc600000000ff */
[----:B------:R-:W3:Y:S01]  /*5980*/  MUFU.EX2 R67, R67 ;  /* 0x0000004300437308 */ /* 0x000ee20000000800 */
[----:B-1----:R-:W-:Y:S01]  /*5990*/  @!P6 FMUL R59, R59, R59 ;  /* 0x0000003b3b3be220 */ /* 0x002fe20000400000 */
[----:B------:R-:W-:Y:S01]  /*59a0*/  FSETP.GEU.AND P6, PT, R27, -126, PT ;  /* 0xc2fc00001b00780b */ /* 0x000fe20003fce000 */
[----:B------:R-:W-:Y:S01]  /*59b0*/  @!P2 FMUL R30, R30, 0.5 ;  /* 0x3f0000001e1ea820 */ /* 0x000fe20000400000 */
[----:B------:R-:W-:Y:S01]  /*59c0*/  FADD R34, R11, R28 ;  /* 0x0000001c0b227221 */ /* 0x000fe20000000000 */
[----:B------:R-:W-:Y:S01]  /*59d0*/  FADD R11, R19, R52 ;  /* 0x00000034130b7221 */ /* 0x000fe20000000000 */
[----:B------:R-:W-:Y:S01]  /*59e0*/  FADD R28, R41, R68 ;  /* 0x00000044291c7221 */ /* 0x000fe20000000000 */
[----:B------:R-:W-:Y:S01]  /*59f0*/  @!P4 FMUL R26, R26, 0.5 ;  /* 0x3f0000001a1ac820 */ /* 0x000fe20000400000 */
[----:B------:R1:W4:Y:S01]  /*5a00*/  MUFU.EX2 R66, R30 ;  /* 0x0000001e00427308 */ /* 0x0003220000000800 */
[----:B--2---:R-:W-:Y:S01]  /*5a10*/  @!P3 FMUL R63, R63, R63 ;  /* 0x0000003f3f3fb220 */ /* 0x004fe20000400000 */
[----:B------:R-:W-:Y:S01]  /*5a20*/  FSETP.GEU.AND P3, PT, R29, -126, PT ;  /* 0xc2fc00001d00780b */ /* 0x000fe20003f6e000 */
[----:B------:R-:W-:Y:S01]  /*5a30*/  FADD R11, R11, R28 ;  /* 0x0000001c0b0b7221 */ /* 0x000fe20000000000 */
[----:B------:R-:W-:-:S03]  /*5a40*/  FADD R28, R48, R59 ;  /* 0x0000003b301c7221 */ /* 0x000fc60000000000 */
[----:B------:R-:W-:Y:S01]  /*5a50*/  @!P6 FMUL R27, R27, 0.5 ;  /* 0x3f0000001b1be820 */ /* 0x000fe20000400000 */
[----:B------:R2:W5:Y:S01]  /*5a60*/  MUFU.EX2 R70, R26 ;  /* 0x0000001a00467308 */ /* 0x0005620000000800 */
[----:B---3--:R-:W-:Y:S01]  /*5a70*/  @!P5 FMUL R67, R67, R67 ;  /* 0x000000434343d220 */ /* 0x008fe20000400000 */
[----:B------:R-:W-:Y:S01]  /*5a80*/  FSETP.GEU.AND P5, PT, R78, -126, PT ;  /* 0xc2fc00004e00780b */ /* 0x000fe20003fae000 */
[----:B-1----:R-:W-:Y:S01]  /*5a90*/  FADD R30, R37, R64 ;  /* 0x00000040251e7221 */ /* 0x002fe20000000000 */
[----:B------:R-:W-:-:S03]  /*5aa0*/  F2FP.F16.F32.PACK_AB R64, R64, R73 ;  /* 0x000000494040723e */ /* 0x000fc600000000ff */
[----:B------:R-:W-:Y:S01]  /*5ab0*/  @!P3 FMUL R29, R29, 0.5 ;  /* 0x3f0000001d1db820 */ /* 0x000fe20000400000 */
[----:B------:R1:W3:Y:S01]  /*5ac0*/  MUFU.EX2 R74, R27 ;  /* 0x0000001b004a7308 */ /* 0x0002e20000000800 */
[----:B----4-:R-:W-:Y:S01]  /*5ad0*/  @!P2 FMUL R66, R66, R66 ;  /* 0x000000424242a220 */ /* 0x010fe20000400000 */
[----:B------:R-:W-:Y:S01]  /*5ae0*/  FSETP.GEU.AND P2, PT, R71, -126, PT ;  /* 0xc2fc00004700780b */ /* 0x000fe20003f4e000 */
[----:B--2---:R-:W-:Y:S01]  /*5af0*/  FADD R26, R14, R65 ;  /* 0x000000410e1a7221 */ /* 0x004fe20000000000 */
[----:B------:R-:W-:-:S03]  /*5b00*/  FADD R30, R25, R30 ;  /* 0x0000001e191e7221 */ /* 0x000fc60000000000 */
[----:B------:R-:W-:Y:S01]  /*5b10*/  @!P5 FMUL R78, R78, 0.5 ;  /* 0x3f0000004e4ed820 */ /* 0x000fe20000400000 */
[----:B------:R2:W4:Y:S01]  /*5b20*/  MUFU.EX2 R76, R29 ;  /* 0x0000001d004c7308 */ /* 0x0005220000000800 */
[----:B-----5:R-:W-:Y:S01]  /*5b30*/  @!P4 FMUL R70, R70, R70 ;  /* 0x000000464646c220 */ /* 0x020fe20000400000 */
[----:B------:R-:W-:Y:S01]  /*5b40*/  FSETP.GEU.AND P4, PT, R75, -126, PT ;  /* 0xc2fc00004b00780b */ /* 0x000fe20003f8e000 */
[----:B-1----:R-:W-:Y:S01]  /*5b50*/  FADD R27, R9, R26 ;  /* 0x0000001a091b7221 */ /* 0x002fe20000000000 */
[----:B------:R-:W-:Y:S01]  /*5b60*/  FADD R9, R13, R36 ;  /* 0x000000240d097221 */ /* 0x000fe20000000000 */
[----:B------:R-:W-:Y:S01]  /*5b70*/  FADD R26, R21, R56 ;  /* 0x00000038151a7221 */ /* 0x000fe20000000000 */
[----:B------:R-:W-:Y:S01]  /*5b80*/  FADD R80, R35, R70 ;  /* 0x0000004623507221 */ /* 0x000fe20000000000 */
[----:B------:R-:W-:Y:S01]  /*5b90*/  @!P2 FMUL R71, R71, 0.5 ;  /* 0x3f0000004747a820 */ /* 0x000fe20000400000 */
[----:B------:R-:W1:Y:S01]  /*5ba0*/  MUFU.EX2 R78, R78 ;  /* 0x0000004e004e7308 */ /* 0x000e620000000800 */
[----:B---3--:R-:W-:Y:S01]  /*5bb0*/  @!P6 FMUL R74, R74, R74 ;  /* 0x0000004a4a4ae220 */ /* 0x008fe20000400000 */
[----:B------:R-:W-:Y:S01]  /*5bc0*/  FSETP.GEU.AND P6, PT, R82, -126, PT ;  /* 0xc2fc00005200780b */ /* 0x000fe20003fce000 */
[----:B--2---:R-:W-:Y:S01]  /*5bd0*/  FADD R29, R9, R26 ;  /* 0x0000001a091d7221 */ /* 0x004fe20000000000 */
        /* <DEDUP_REMOVED lines=12> */
[----:B------:R-:W3:Y:S01]  /*5ca0*/  MUFU.EX2 R75, R75 ;  /* 0x0000004b004b7308 */ /* 0x000ee20000000800 */
[----:B-1----:R-:W-:Y:S01]  /*5cb0*/  @!P5 FMUL R78, R78, R78 ;  /* 0x0000004e4e4ed220 */ /* 0x002fe20000400000 */
[----:B------:R-:W-:Y:S01]  /*5cc0*/  FSETP.GEU.AND P5, PT, R86, -126, PT ;  /* 0xc2fc00005600780b */ /* 0x000fe20003fae000 */
[----:B------:R-:W-:Y:S01]  /*5cd0*/  FADD R26, R9, R26 ;  /* 0x0000001a091a7221 */ /* 0x000fe20000000000 */
[----:B------:R-:W-:Y:S01]  /*5ce0*/  FADD R9, R33, R62 ;  /* 0x0000003e21097221 */ /* 0x000fe20000000000 */
[----:B------:R-:W-:Y:S01]  /*5cf0*/  FADD R29, R29, R30 ;  /* 0x0000001e1d1d7221 */ /* 0x000fe20000000000 */
[----:B------:R-:W-:Y:S01]  /*5d00*/  FADD R34, R25, R34 ;  /* 0x0000002219227221 */ /* 0x000fe20000000000 */
[----:B------:R-:W-:Y:S01]  /*5d10*/  @!P3 FMUL R83, R83, 0.5 ;  /* 0x3f0000005353b820 */ /* 0x000fe20000400000 */
[----:B------:R-:W1:Y:S01]  /*5d20*/  MUFU.EX2 R82, R82 ;  /* 0x0000005200527308 */ /* 0x000e620000000800 */
[----:B--2---:R-:W-:Y:S01]  /*5d30*/  @!P2 FMUL R71, R71, R71 ;  /* 0x000000474747a220 */ /* 0x004fe20000400000 */
[----:B------:R-:W-:Y:S01]  /*5d40*/  FSETP.GEU.AND P2, PT, R51, -126, PT ;  /* 0xc2fc00003300780b */ /* 0x000fe20003f4e000 */
[----:B------:R-:W-:Y:S01]  /*5d50*/  FADD R112, R9, R84 ;  /* 0x0000005409707221 */ /* 0x000fe20000000000 */
[----:B------:R-:W-:Y:S01]  /*5d60*/  FADD R9, R31, R66 ;  /* 0x000000421f097221 */ /* 0x000fe20000000000 */
[----:B------:R-:W-:Y:S01]  /*5d70*/  FADD R26, R26, R11 ;  /* 0x0000000b1a1a7221 */ /* 0x000fe20000000000 */
[----:B------:R-:W-:Y:S01]  /*5d80*/  FADD R27, R27, R34 ;  /* 0x000000221b1b7221 */ /* 0x000fe20000000000 */
[----:B------:R-:W-:Y:S01]  /*5d90*/  @!P5 FMUL R86, R86, 0.5 ;  /* 0x3f0000005656d820 */ /* 0x000fe20000400000 */
[----:B------:R-:W2:Y:S01]  /*5da0*/  MUFU.EX2 R83, R83 ;  /* 0x0000005300537308 */ /* 0x000ea20000000800 */
[----:B---3--:R-:W-:Y:S01]  /*5db0*/  @!P4 FMUL R75, R75, R75 ;  /* 0x0000004b4b4bc220 */ /* 0x008fe20000400000 */
[----:B------:R-:W-:Y:S01]  /*5dc0*/  FSETP.GEU.AND P4, PT, R79, -126, PT ;  /* 0xc2fc00004f00780b */ /* 0x000fe20003f8e000 */
[----:B------:R-:W-:Y:S01]  /*5dd0*/  FADD R26, R29, R26 ;  /* 0x0000001a1d1a7221 */ /* 0x000fe20000000000 */
[----:B------:R-:W-:Y:S01]  /*5de0*/  SHF.L.U32 R11, R7, 0x1f, RZ ;  /* 0x0000001f070b7819 */ /* 0x000fe200000006ff */
[----:B------:R-:W-:Y:S01]  /*5df0*/  FADD R81, R46, R75 ;  /* 0x0000004b2e517221 */ /* 0x000fe20000000000 */
[----:B------:R-:W-:Y:S01]  /*5e00*/  F2FP.F16.F32.PACK_AB R25, R48, R33 ;  /* 0x000000213019723e */ /* 0x000fe200000000ff */
        /* <DEDUP_REMOVED lines=15> */
[----:B------:R-:W-:Y:S01]  /*5f00*/  F2FP.F16.F32.PACK_AB R27, R72, R31 ;  /* 0x0000001f481b723e */ /* 0x000fe200000000ff */
[----:B------:R-:W-:Y:S01]  /*5f10*/  @!P6 FMUL R87, R87, 0.5 ;  /* 0x3f0000005757e820 */ /* 0x000fe20000400000 */
[----:B------:R-:W2:Y:S01]  /*5f20*/  MUFU.EX2 R79, R79 ;  /* 0x0000004f004f7308 */ /* 0x000ea20000000800 */
[----:B---3--:R-:W-:Y:S01]  /*5f30*/  @!P5 FMUL R86, R86, R86 ;  /* 0x000000565656d220 */ /* 0x008fe20000400000 */
[----:B------:R-:W-:Y:S01]  /*5f40*/  FADD R119, R28, R81 ;  /* 0x000000511c777221 */ /* 0x000fe20000000000 */
[----:B------:R-:W-:Y:S01]  /*5f50*/  FADD R115, R9, R80 ;  /* 0x0000005009737221 */ /* 0x000fe20000000000 */
[----:B------:R-:W-:Y:S01]  /*5f60*/  FADD R80, R39, R74 ;  /* 0x0000004a27507221 */ /* 0x000fe20000000000 */
[----:B------:R-:W-:Y:S01]  /*5f70*/  FADD R113, R55, R86 ;  /* 0x0000005637717221 */ /* 0x000fe20000000000 */
[----:B------:R-:W-:Y:S01]  /*5f80*/  FADD R28, R72, R63 ;  /* 0x0000003f481c7221 */ /* 0x000fe20000000000 */
[----:B------:R-:W-:Y:S01]  /*5f90*/  @!P3 FMUL R16, R16, 0.5 ;  /* 0x3f0000001010b820 */ /* 0x000fe20000400000 */
[----:B------:R-:W3:Y:S01]  /*5fa0*/  MUFU.EX2 R87, R87 ;  /* 0x0000005700577308 */ /* 0x000ee20000000800 */
[----:B------:R-:W-:Y:S01]  /*5fb0*/  FADD R81, R42, R71 ;  /* 0x000000472a517221 */ /* 0x000fe20000000000 */
[----:B------:R-:W-:Y:S01]  /*5fc0*/  FADD R80, R80, R113 ;  /* 0x0000007150507221 */ /* 0x000fe20000000000 */
[----:B------:R-:W-:Y:S01]  /*5fd0*/  FADD R112, R112, R117 ;  /* 0x0000007570707221 */ /* 0x000fe20000000000 */
[----:B------:R-:W-:Y:S01]  /*5fe0*/  FADD R114, R114, R119 ;  /* 0x0000007772727221 */ /* 0x000fe20000000000 */
[----:B-1----:R-:W-:Y:S01]  /*5ff0*/  @!P2 FMUL R51, R51, R51 ;  /* 0x000000333333a220 */ /* 0x002fe20000400000 */
[----:B------:R-:W-:Y:S01]  /*6000*/  FADD R115, R115, R80 ;  /* 0x0000005073737221 */ /* 0x000fe20000000000 */
[----:B------:R1:W4:Y:S01]  /*6010*/  SYNCS.PHASECHK.TRANS64.TRYWAIT P2, [UR10+0x12000], R11 ;  /* 0x0120000bff0075a7 */ /* 0x000322000804014a */
[----:B------:R-:W5:Y:S01]  /*6020*/  MUFU.EX2 R9, R16 ;  /* 0x0000001000097308 */ /* 0x000f620000000800 */
[----:B--2---:R-:W-:Y:S01]  /*6030*/  @!P4 FMUL R79, R79, R79 ;  /* 0x0000004f4f4fc220 */ /* 0x004fe20000400000 */
[----:B------:R-:W-:Y:S01]  /*6040*/  FADD R112, R112, R115 ;  /* 0x0000007370707221 */ /* 0x000fe20000000000 */
[-C--:B------:R-:W-:Y:S01]  /*6050*/  FMUL R106, R106, R51.reuse ;  /* 0x000000336a6a7220 */ /* 0x080fe20000400000 */
[-C--:B------:R-:W-:Y:S01]  /*6060*/  FMUL R107, R107, R51.reuse ;  /* 0x000000336b6b7220 */ /* 0x080fe20000400000 */
[----:B------:R-:W-:Y:S01]  /*6070*/  FADD R85, R50, R79 ;  /* 0x0000004f32557221 */ /* 0x000fe20000000000 */
[-C--:B------:R-:W-:Y:S01]  /*6080*/  FMUL R110, R110, R51.reuse ;  /* 0x000000336e6e7220 */ /* 0x080fe20000400000 */
[-C--:B------:R-:W-:Y:S01]  /*6090*/  FMUL R111, R111, R51.reuse ;  /* 0x000000336f6f7220 */ /* 0x080fe20000400000 */
[----:B------:R-:W-:Y:S01]  /*60a0*/  FMUL R98, R98, R51 ;  /* 0x0000003362627220 */ /* 0x000fe20000400000 */
[----:B---3--:R-:W-:Y:S01]  /*60b0*/  @!P6 FMUL R87, R87, R87 ;  /* 0x000000575757e220 */ /* 0x008fe20000400000 */
[----:B------:R-:W-:Y:S01]  /*60c0*/  FADD R28, R28, R85 ;  /* 0x000000551c1c7221 */ /* 0x000fe20000000000 */
[-C--:B------:R-:W-:Y:S01]  /*60d0*/  FMUL R99, R99, R51.reuse ;  /* 0x0000003363637220 */ /* 0x080fe20000400000 */
[-C--:B------:R-:W-:Y:S01]  /*60e0*/  FMUL R102, R102, R51.reuse ;  /* 0x0000003366667220 */ /* 0x080fe20000400000 */
[----:B------:R-:W-:Y:S01]  /*60f0*/  FADD R84, R58, R87 ;  /* 0x000000573a547221 */ /* 0x000fe20000000000 */
[-C--:B------:R-:W-:Y:S01]  /*6100*/  FMUL R103, R103, R51.reuse ;  /* 0x0000003367677220 */ /* 0x080fe20000400000 */
[-C--:B------:R-:W-:Y:S01]  /*6110*/  FMUL R90, R90, R51.reuse ;  /* 0x000000335a5a7220 */ /* 0x080fe20000400000 */
[----:B------:R-:W-:Y:S01]  /*6120*/  FMUL R91, R91, R51 ;  /* 0x000000335b5b7220 */ /* 0x000fe20000400000 */
[----:B------:R-:W-:Y:S01]  /*6130*/  FADD R81, R81, R84 ;  /* 0x0000005451517221 */ /* 0x000fe20000000000 */
[----:B-----5:R-:W-:Y:S01]  /*6140*/  @!P3 FMUL R9, R9, R9 ;  /* 0x000000090909b220 */ /* 0x020fe20000400000 */
[-C--:B------:R-:W-:Y:S01]  /*6150*/  FMUL R94, R94, R51.reuse ;  /* 0x000000335e5e7220 */ /* 0x080fe20000400000 */
[----:B------:R-:W-:Y:S01]  /*6160*/  FMUL R95, R95, R51 ;  /* 0x000000335f5f7220 */ /* 0x000fe20000400000 */
[----:B------:R-:W-:Y:S01]  /*6170*/  FADD R81, R28, R81 ;  /* 0x000000511c517221 */ /* 0x000fe20000000000 */
[----:B------:R-:W-:Y:S01]  /*6180*/  F2FP.F16.F32.PACK_AB R29, R38, R35 ;  /* 0x00000023261d723e */ /* 0x000fe200000000ff */
[----:B------:R-:W-:Y:S01]  /*6190*/  FFMA R2, R9, R2, R26 ;  /* 0x0000000209027223 */ /* 0x000fe2000000001a */
[----:B------:R-:W-:Y:S01]  /*61a0*/  F2FP.F16.F32.PACK_AB R31, R42, R39 ;  /* 0x000000272a1f723e */ /* 0x000fe200000000ff */
[----:B------:R-:W-:Y:S01]  /*61b0*/  FADD R81, R114, R81 ;  /* 0x0000005172517221 */ /* 0x000fe20000000000 */
[----:B------:R-:W-:Y:S01]  /*61c0*/  F2FP.F16.F32.PACK_AB R48, R37, R20 ;  /* 0x000000142530723e */ /* 0x000fe200000000ff */
[----:B------:R-:W-:Y:S01]  /*61d0*/  FMUL R104, R104, R9 ;  /* 0x0000000968687220 */ /* 0x000fe20000400000 */
[----:B------:R-:W-:Y:S01]  /*61e0*/  F2FP.F16.F32.PACK_AB R33, R46, R43 ;  /* 0x0000002b2e21723e */ /* 0x000fe200000000ff */
[----:B------:R-:W-:Y:S01]  /*61f0*/  FADD R112, R112, R81 ;  /* 0x0000005170707221 */ /* 0x000fe20000000000 */
[----:B------:R-:W-:Y:S01]  /*6200*/  F2FP.F16.F32.PACK_AB R35, R50, R47 ;  /* 0x0000002f3223723e */ /* 0x000fe200000000ff */
[----:B------:R-:W-:Y:S01]  /*6210*/  FMUL R105, R105, R9 ;  /* 0x0000000969697220 */ /* 0x000fe20000400000 */
[----:B------:R-:W-:Y:S01]  /*6220*/  F2FP.F16.F32.PACK_AB R36, R36, R45 ;  /* 0x0000002d2424723e */ /* 0x000fe200000000ff */
[----:B------:R-:W-:Y:S01]  /*6230*/  FFMA R0, R51, R0, R112 ;  /* 0x0000000033007223 */ /* 0x000fe20000000070 */
[----:B------:R-:W-:Y:S01]  /*6240*/  F2FP.F16.F32.PACK_AB R51, R58, R55 ;  /* 0x000000373a33723e */ /* 0x000fe200000000ff */
[-C--:B------:R-:W-:Y:S01]  /*6250*/  FMUL R108, R108, R9.reuse ;  /* 0x000000096c6c7220 */ /* 0x080fe20000400000 */
[----:B------:R-:W-:Y:S01]  /*6260*/  F2FP.F16.F32.PACK_AB R37, R59, R62 ;  /* 0x0000003e3b25723e */ /* 0x000fe200000000ff */
[-C--:B------:R-:W-:Y:S01]  /*6270*/  FMUL R109, R109, R9.reuse ;  /* 0x000000096d6d7220 */ /* 0x080fe20000400000 */
[----:B------:R-:W-:Y:S01]  /*6280*/  F2FP.F16.F32.PACK_AB R39, R63, R66 ;  /* 0x000000423f27723e */ /* 0x000fe200000000ff */
[----:B------:R-:W-:Y:S01]  /*6290*/  FMUL R96, R96, R9 ;  /* 0x0000000960607220 */ /* 0x000fe20000400000 */
[----:B------:R-:W-:Y:S01]  /*62a0*/  F2FP.F16.F32.PACK_AB R56, R56, R65 ;  /* 0x000000413838723e */ /* 0x000fe200000000ff */
[-C--:B------:R-:W-:Y:S01]  /*62b0*/  FMUL R97, R97, R9.reuse ;  /* 0x0000000961617220 */ /* 0x080fe20000400000 */
[-C--:B------:R-:W-:Y:S01]  /*62c0*/  FMUL R100, R100, R9.reuse ;  /* 0x0000000964647220 */ /* 0x080fe20000400000 */
[-C--:B------:R-:W-:Y:S01]  /*62d0*/  FMUL R101, R101, R9.reuse ;  /* 0x0000000965657220 */ /* 0x080fe20000400000 */
[-C--:B------:R-:W-:Y:S01]  /*62e0*/  FMUL R88, R88, R9.reuse ;  /* 0x0000000958587220 */ /* 0x080fe20000400000 */
[-C--:B------:R-:W-:Y:S01]  /*62f0*/  FMUL R89, R89, R9.reuse ;  /* 0x0000000959597220 */ /* 0x080fe20000400000 */
[-C--:B------:R-:W-:Y:S01]  /*6300*/  FMUL R92, R92, R9.reuse ;  /* 0x000000095c5c7220 */ /* 0x080fe20000400000 */
[----:B------:R-:W-:Y:S01]  /*6310*/  FMUL R93, R93, R9 ;  /* 0x000000095d5d7220 */ /* 0x000fe20000400000 */
        /* <DEDUP_REMOVED lines=15> */
[----:B------:R-:W-:Y:S01]  /*6410*/  F2FP.F16.F32.PACK_AB R66, R68, R77 ;  /* 0x0000004d4442723e */ /* 0x000fe200000000ff */
[----:B-1--4-:R-:W-:Y:S06]  /*6420*/  @!P0 BRA `(.L_x_27) ;  /* 0x0000000000048947 */ /* 0x012fec0003800000 */
[----:B------:R-:W-:Y:S01]  /*6430*/  BPT.TRAP 0x1 ;  /* 0x000000040000795c */ /* 0x000fe20000300000 */
.L_x_27:
[----:B------:R-:W-:Y:S05]  /*6440*/  @P2 BRA `(.L_x_28) ;  /* 0x0000000000082947 */ /* 0x000fea0003800000 */
[----:B------:R-:W1:Y:S02]  /*6450*/  SYNCS.PHASECHK.TRANS64.TRYWAIT P2, [UR10+0x12000], R11 ;  /* 0x0120000bff0075a7 */ /* 0x000e64000804014a */
[----:B-1----:R-:W-:Y:S05]  /*6460*/  @!P2 BRA `(.L_x_29) ;  /* 0x0000006800bca947 */ /* 0x002fea0003800000 */
.L_x_28:
[----:B------:R-:W-:Y:S01]  /*6470*/  UIMAD UR10, UR7, 0x300, UR5 ;  /* 0x00000300070a78a4 */ /* 0x000fe2000f8e0205 */
[----:B------:R-:W-:Y:S01]  /*6480*/  WARPGROUP.ARRIVE ;  /* 0x00000000000079c5 */ /* 0x000fe20000000000 */
[----:B------:R-:W-:Y:S01]  /*6490*/  UMOV UR11, 0xc0000010 ;  /* 0xc0000010000b7882 */ /* 0x000fe20000000000 */
[----:B------:R-:W-:Y:S01]  /*64a0*/  UMOV UR15, 0xc0000010 ;  /* 0xc0000010000f7882 */ /* 0x000fe20000000000 */
[----:B------:R-:W-:Y:S01]  /*64b0*/  UIADD3 UR14, UR10, 0x100, URZ ;  /* 0x000001000a0e7890 */ /* 0x000fe2000fffe03f */
[----:B------:R-:W-:Y:S01]  /*64c0*/  F2FP.F16.F32.PACK_AB R67, R87, R86 ;  /* 0x000000565743723e */ /* 0x000fe200000000ff */
[----:B------:R-:W-:Y:S01]  /*64d0*/  UIADD3 UR18, UR10, 0x200, URZ ;  /* 0x000002000a127890 */ /* 0x000fe2000fffe03f */
[----:B------:R-:W-:Y:S02]  /*64e0*/  UMOV UR19, 0xc0000010 ;  /* 0xc000001000137882 */ /* 0x000fe40000000000 */
[----:B------:R-:W-:Y:S01]  /*64f0*/  HGMMA.64x16x16.F32 R104, R24, gdesc[UR8].tnspB, R104, gsb0 ;  /* 0x4020000818687df0 */ /* 0x000fe20008000868 */
[----:B------:R-:W-:Y:S01]  /*6500*/  UIADD3 UR22, UR10, 0x220, URZ ;  /* 0x000002200a167890 */ /* 0x000fe2000fffe03f */
[----:B------:R-:W-:Y:S01]  /*6510*/  UMOV UR23, 0xc0000010 ;  /* 0xc000001000177882 */ /* 0x000fe20000000000 */
[----:B------:R-:W-:Y:S01]  /*6520*/  UMOV UR11, 0xc0000010 ;  /* 0xc0000010000b7882 */ /* 0x000fe20000000000 */
[----:B------:R-:W-:-:S02]  /*6530*/  WARPGROUP.DEPBAR.LE gsb0, 0x0 ;  /* 0x00008000000079c5 */ /* 0x000fc40000010000 */
        /* <DEDUP_REMOVED lines=94> */
[----:B------:R-:W-:Y:S01]  /*6b20*/  UIADD3 UR10, UR10, 0x2e0, URZ ;  /* 0x000002e00a0a7890 */ /* 0x000fe2000fffe03f */
        /* <DEDUP_REMOVED lines=15> */
.L_x_30:
[----:B------:R-:W-:-:S04]  /*6c20*/  ULEA UR10, UR4, UR36, 0x3 ;  /* 0x00000024040a7291 */ /* 0x000fc8000f8e183f */
[----:B------:R-:W-:-:S04]  /*6c30*/  UIADD3 UR10, UR10, 0x12028, URZ ;  /* 0x000120280a0a7890 */ /* 0x000fc8000fffe03f */
[----:B------:R-:W-:-:S09]  /*6c40*/  UPRMT UR10, URZ, 0x654, UR10 ;  /* 0x000006543f0a7896 */ /* 0x000fd2000800000a */
[----:B------:R-:W-:Y:S01]  /*6c50*/  SYNCS.ARRIVE.TRANS64.RED.A1T0 RZ, [UR10], RZ ;  /* 0x000000ffffff79a7 */ /* 0x000fe2000810040a */
[----:B------:R-:W-:Y:S05]  /*6c60*/  @P1 BRA `(.L_x_31) ;  /* 0x0000000000041947 */ /* 0x000fea0003800000 */
[----:B------:R-:W-:Y:S01]  /*6c70*/  BPT.TRAP 0x1 ;  /* 0x000000040000795c */ /* 0x000fe20000300000 */
.L_x_31:
[----:B------:R-:W-:-:S04]  /*6c80*/  UIADD3 UR4, UR4, 0x1, URZ ;  /* 0x0000000104047890 */ /* 0x000fc8000fffe03f */
[----:B------:R-:W-:-:S04]  /*6c90*/  UISETP.NE.AND UP0, UPT, UR4, 0x5, UPT ;  /* 0x000000050400788c */ /* 0x000fc8000bf05270 */
[----:B------:R-:W-:Y:S01]  /*6ca0*/  USEL UR10, UR4, URZ, UP0 ;  /* 0x0000003f040a7287 */ /* 0x000fe20008000000 */
[----:B------:R-:W-:Y:S11]  /*6cb0*/  @!P0 BRA `(.L_x_32) ;  /* 0x0000000000048947 */ /* 0x000ff60003800000 */
[----:B------:R-:W-:Y:S01]  /*6cc0*/  BPT.TRAP 0x1 ;  /* 0x000000040000795c */ /* 0x000fe20000300000 */
.L_x_32:
[----:B------:R-:W-:-:S04]  /*6cd0*/  ULEA UR4, UR10, UR36, 0x3 ;  /* 0x000000240a047291 */ /* 0x000fc8000f8e183f */
[----:B------:R-:W-:-:S04]  /*6ce0*/  UIADD3 UR4, UR4, 0x12028, URZ ;  /* 0x0001202804047890 */ /* 0x000fc8000fffe03f */
[----:B------:R-:W-:-:S09]  /*6cf0*/  UPRMT UR4, URZ, 0x654, UR4 ;  /* 0x000006543f047896 */ /* 0x000fd20008000004 */
[----:B------:R-:W-:Y:S01]  /*6d00*/  SYNCS.ARRIVE.TRANS64.RED.A1T0 RZ, [UR4], RZ ;  /* 0x000000ffffff79a7 */ /* 0x000fe20008100404 */
[----:B------:R-:W-:Y:S05]  /*6d10*/  @P1 BRA `(.L_x_33) ;  /* 0x0000000000041947 */ /* 0x000fea0003800000 */
[----:B------:R-:W-:Y:S01]  /*6d20*/  BPT.TRAP 0x1 ;  /* 0x000000040000795c */ /* 0x000fe20000300000 */
.L_x_33:
[----:B------:R-:W-:Y:S01]  /*6d30*/  UIADD3 UR7, UR7, 0x1, URZ ;  /* 0x0000000107077890 */ /* 0x000fe2000fffe03f */
[C---:B------:R-:W-:Y:S01]  /*6d40*/  ISETP.GT.AND P2, PT, R6.reuse, 0x2, PT ;  /* 0x000000020600780c */ /* 0x040fe20003f44270 */
[----:B------:R-:W-:Y:S01]  /*6d50*/  UIADD3 UR4, UR10, 0x1, URZ ;  /* 0x000000010a047890 */ /* 0x000fe2000fffe03f */
[----:B------:R-:W-:Y:S01]  /*6d60*/  IADD3 R6, R6, -0x1, RZ ;  /* 0xffffffff06067810 */ /* 0x000fe20007ffe0ff */
[----:B------:R-:W-:Y:S01]  /*6d70*/  UISETP.NE.AND UP1, UPT, UR7, 0x5, UPT ;  /* 0x000000050700788c */ /* 0x000fe2000bf25270 */
[----:B------:R-:W-:Y:S01]  /*6d80*/  VIADD R4, R4, 0x80 ;  /* 0x0000008004047836 */ /* 0x000fe20000000000 */
[----:B------:R-:W-:Y:S01]  /*6d90*/  UISETP.NE.AND UP0, UPT, UR4, 0x5, UPT ;  /* 0x000000050400788c */ /* 0x000fe2000bf05270 */
[----:B-1----:R-:W-:Y:S01]  /*6da0*/  MOV R11, R3 ;  /* 0x00000003000b7202 */ /* 0x002fe20000000f00 */
[----:B------:R-:W-:Y:S01]  /*6db0*/  USEL UR10, URZ, 0x1, UP1 ;  /* 0x000000013f0a7887 */ /* 0x000fe20008800000 */
[----:B------:R-:W-:Y:S01]  /*6dc0*/  IMAD.MOV.U32 R9, RZ, RZ, R5 ;  /* 0x000000ffff097224 */ /* 0x000fe200078e0005 */
[----:B------:R-:W-:-:S02]  /*6dd0*/  USEL UR4, UR4, URZ, UP0 ;  /* 0x0000003f04047287 */ /* 0x000fc40008000000 */
[----:B------:R-:W-:Y:S02]  /*6de0*/  USEL UR7, UR7, URZ, UP1 ;  /* 0x0000003f07077287 */ /* 0x000fe40008800000 */
[----:B------:R-:W-:Y:S01]  /*6df0*/  LOP3.LUT R10, R7, UR10, RZ, 0x3c, !PT ;  /* 0x0000000a070a7c12 */ /* 0x000fe2000f8e3cff */
[----:B------:R-:W-:Y:S09]  /*6e00*/  @P2 BRA `(.L_x_34) ;  /* 0xffffffd000c42947 */ /* 0x000ff2000383ffff */
.L_x_23:
[----:B------:R-:W-:-:S13]  /*6e10*/  ISETP.GE.AND P2, PT, R6, 0x1, PT ;  /* 0x000000010600780c */ /* 0x000fda0003f46270 */
[----:B------:R-:W-:Y:S05]  /*6e20*/  @!P2 BRA `(.L_x_35) ;  /* 0x000000340090a947 */ /* 0x000fea0003800000 */
[----:B------:R-:W-:Y:S01]  /*6e30*/  MOV R9, R3 ;  /* 0x0000000300097202 */ /* 0x000fe20000000f00 */
[----:B------:R-:W-:Y:S01]  /*6e40*/  IMAD.MOV.U32 R8, RZ, RZ, R5 ;  /* 0x000000ffff087224 */ /* 0x000fe200078e0005 */
[----:B------:R-:W-:Y:S01]  /*6e50*/  ULDC UR21, c[0x0][0x28c] ;  /* 0x0000a30000157ab9 */ /* 0x000fe20000000800 */
[----:B------:R-:W-:-:S05]  /*6e60*/  ULDC UR23, c[0x0][0x604] ;  /* 0x0001810000177ab9 */ /* 0x000fca0000000800 */
.L_x_46:
[----:B------:R-:W-:Y:S05]  /*6e70*/  @!P0 BRA `(.L_x_36) ;  /* 0x0000000000048947 */ /* 0x000fea0003800000 */
[----:B------:R-:W-:Y:S01]  /*6e80*/  BPT.TRAP 0x1 ;  /* 0x000000040000795c */ /* 0x000fe20000300000 */
.L_x_36:
[----:B------:R-:W-:Y:S01]  /*6e90*/  ULEA UR10, UR7, UR36, 0x3 ;  /* 0x00000024070a7291 */ /* 0x000fe2000f8e183f */
[----:B------:R-:W-:-:S08]  /*6ea0*/  SHF.L.U32 R3, R10, 0x1f, RZ ;  /* 0x0000001f0a037819 */ /* 0x000fd000000006ff */
[----:B------:R-:W1:Y:S02]  /*6eb0*/  SYNCS.PHASECHK.TRANS64.TRYWAIT P2, [UR10+0x12000], R3 ;  /* 0x01200003ff0075a7 */ /* 0x000e64000804014a */
[----:B-1----:R-:W-:Y:S05]  /*6ec0*/  @!P2 BRA `(.L_x_37) ;  /* 0x00000060003ca947 */ /* 0x002fea0003800000 */
.L_x_108:
        /* <DEDUP_REMOVED lines=22> */
.L_x_38:
[C---:B-1----:R-:W-:Y:S01]  /*7030*/  IADD3 R3, R4.reuse, 0x1, RZ ;  /* 0x0000000104037810 */ /* 0x042fe20007ffe0ff */
[C---:B------:R-:W-:Y:S01]  /*7040*/  VIADD R5, R4.reuse, 0x8 ;  /* 0x0000000804057836 */ /* 0x040fe20000000000 */
[C---:B------:R-:W-:Y:S01]  /*7050*/  ISETP.GE.AND P4, PT, R4.reuse, UR21, PT ;  /* 0x0000001504007c0c */ /* 0x040fe2000bf86270 */
[C---:B------:R-:W-:Y:S01]  /*7060*/  VIADD R22, R4.reuse, 0x60 ;  /* 0x0000006004167836 */ /* 0x040fe20000000000 */
[----:B------:R-:W-:Y:S01]  /*7070*/  ISETP.GE.AND P3, PT, R3, UR21, PT ;  /* 0x0000001503007c0c */ /* 0x000fe2000bf66270 */
[C---:B------:R-:W-:Y:S01]  /*7080*/  VIADD R3, R4.reuse, 0x10 ;  /* 0x0000001004037836 */ /* 0x040fe20000000000 */
[----:B------:R-:W-:Y:S01]  /*7090*/  ISETP.GE.AND P2, PT, R5, UR21, PT ;  /* 0x0000001505007c0c */ /* 0x000fe2000bf46270 */
[----:B------:R-:W-:Y:S01]  /*70a0*/  ULEA UR10, UR7, UR36, 0x3 ;  /* 0x00000024070a7291 */ /* 0x000fe2000f8e183f */
[----:B------:R-:W-:Y:S02]  /*70b0*/  IADD3 R5, R4, 0x11, RZ ;  /* 0x0000001104057810 */ /* 0x000fe40007ffe0ff */
[----:B------:R-:W-:-:S02]  /*70c0*/  ISETP.GE.AND P6, PT, R3, UR21, PT ;  /* 0x0000001503007c0c */ /* 0x000fc4000bfc6270 */
[----:B------:R-:W-:Y:S02]  /*70d0*/  FSEL R24, R24, -INF , !P4 ;  /* 0xff80000018187808 */ /* 0x000fe40006000000 */
[----:B------:R-:W-:Y:S02]  /*70e0*/  FSEL R3, R26, -INF , !P4 ;  /* 0xff8000001a037808 */ /* 0x000fe40006000000 */
[C---:B------:R-:W-:Y:S02]  /*70f0*/  IADD3 R10, R4.reuse, 0x9, RZ ;  /* 0x00000009040a7810 */ /* 0x040fe40007ffe0ff */
[----:B------:R-:W-:Y:S01]  /*7100*/  ISETP.GE.AND P4, PT, R5, UR21, PT ;  /* 0x0000001505007c0c */ /* 0x000fe2000bf86270 */
[----:B------:R-:W-:Y:S01]  /*7110*/  VIADD R5, R4, 0x18 ;  /* 0x0000001804057836 */ /* 0x000fe20000000000 */
[----:B------:R-:W-:Y:S02]  /*7120*/  ISETP.GE.AND P5, PT, R10, UR21, PT ;  /* 0x000000150a007c0c */ /* 0x000fe4000bfa6270 */
[----:B------:R-:W-:-:S02]  /*7130*/  IADD3 R10, R4, 0x19, RZ ;  /* 0x00000019040a7810 */ /* 0x000fc40007ffe0ff */
[----:B------:R-:W-:Y:S01]  /*7140*/  FSEL R11, R25, -INF , !P3 ;  /* 0xff800000190b7808 */ /* 0x000fe20005800000 */
[C---:B------:R-:W-:Y:S01]  /*7150*/  VIADD R25, R4.reuse, 0x78 ;  /* 0x0000007804197836 */ /* 0x040fe20000000000 */
[----:B------:R-:W-:Y:S02]  /*7160*/  FSEL R27, R27, -INF , !P3 ;  /* 0xff8000001b1b7808 */ /* 0x000fe40005800000 */
[----:B------:R-:W-:Y:S01]  /*7170*/  ISETP.GE.AND P3, PT, R5, UR21, PT ;  /* 0x0000001505007c0c */ /* 0x000fe2000bf66270 */
[----:B------:R-:W-:Y:S01]  /*7180*/  VIADD R5, R4, 0x20 ;  /* 0x0000002004057836 */ /* 0x000fe20000000000 */
[----:B------:R-:W-:Y:S02]  /*7190*/  FSEL R28, R28, -INF , !P2 ;  /* 0xff8000001c1c7808 */ /* 0x000fe40005000000 */
[----:B------:R-:W-:Y:S02]  /*71a0*/  FSEL R30, R30, -INF , !P2 ;  /* 0xff8000001e1e7808 */ /* 0x000fe40005000000 */
[----:B------:R-:W-:-:S02]  /*71b0*/  ISETP.GE.AND P2, PT, R10, UR21, PT ;  /* 0x000000150a007c0c */ /* 0x000fc4000bf46270 */
[C---:B------:R-:W-:Y:S02]  /*71c0*/  IADD3 R10, R4.reuse, 0x21, RZ ;  /* 0x00000021040a7810 */ /* 0x040fe40007ffe0ff */
[----:B------:R-:W-:Y:S02]  /*71d0*/  FSEL R15, R29, -INF , !P5 ;  /* 0xff8000001d0f7808 */ /* 0x000fe40006800000 */
[----:B------:R-:W-:Y:S02]  /*71e0*/  FSEL R31, R31, -INF , !P5 ;  /* 0xff8000001f1f7808 */ /* 0x000fe40006800000 */
[----:B------:R-:W-:Y:S01]  /*71f0*/  ISETP.GE.AND P5, PT, R5, UR21, PT ;  /* 0x0000001505007c0c */ /* 0x000fe2000bfa6270 */
[----:B------:R-:W-:Y:S01]  /*7200*/  VIADD R5, R4, 0x28 ;  /* 0x0000002804057836 */ /* 0x000fe20000000000 */
[----:B------:R-:W-:Y:S02]  /*7210*/  FSEL R32, R32, -INF , !P6 ;  /* 0xff80000020207808 */ /* 0x000fe40007000000 */
[----:B------:R-:W-:-:S02]  /*7220*/  FSEL R34, R34, -INF , !P6 ;  /* 0xff80000022227808 */ /* 0x000fc40007000000 */
[----:B------:R-:W-:Y:S02]  /*7230*/  ISETP.GE.AND P6, PT, R10, UR21, PT ;  /* 0x000000150a007c0c */ /* 0x000fe4000bfc6270 */
[----:B------:R-:W-:Y:S02]  /*7240*/  FMNMX R10, R3, R8, !PT ;  /* 0x00000008030a7209 */ /* 0x000fe40007800000 */
[----:B------:R-:W-:Y:S02]  /*7250*/  FSEL R13, R33, -INF , !P4 ;  /* 0xff800000210d7808 */ /* 0x000fe40006000000 */
[----:B------:R-:W-:Y:S02]  /*7260*/  FSEL R35, R35, -INF , !P4 ;  /* 0xff80000023237808 */ /* 0x000fe40006000000 */
[----:B------:R-:W-:Y:S02]  /*7270*/  ISETP.GE.AND P4, PT, R5, UR21, PT ;  /* 0x0000001505007c0c */ /* 0x000fe4000bf86270 */
[----:B------:R-:W-:-:S02]  /*7280*/  FMNMX R5, R27, R10, !PT ;  /* 0x0000000a1b057209 */ /* 0x000fc40007800000 */
[----:B------:R-:W-:Y:S02]  /*7290*/  IADD3 R12, R4, 0x29, RZ ;  /* 0x00000029040c7810 */ /* 0x000fe40007ffe0ff */
[----:B------:R-:W-:Y:S02]  /*72a0*/  FMNMX R10, R30, R5, !PT ;  /* 0x000000051e0a7209 */ /* 0x000fe40007800000 */
[----:B------:R-:W-:Y:S02]  /*72b0*/  FSEL R36, R36, -INF , !P3 ;  /* 0xff80000024247808 */ /* 0x000fe40005800000 */
[----:B------:R-:W-:Y:S02]  /*72c0*/  FMNMX R5, R31, R10, !PT ;  /* 0x0000000a1f057209 */ /* 0x000fe40007800000 */
[----:B------:R-:W-:Y:S02]  /*72d0*/  FSEL R38, R38, -INF , !P3 ;  /* 0xff80000026267808 */ /* 0x000fe40005800000 */
[----:B------:R-:W-:-:S02]  /*72e0*/  FMNMX R10, R34, R5, !PT ;  /* 0x00000005220a7209 */ /* 0x000fc40007800000 */
[----:B------:R-:W-:Y:S01]  /*72f0*/  ISETP.GE.AND P3, PT, R12, UR21, PT ;  /* 0x000000150c007c0c */ /* 0x000fe2000bf66270 */
[----:B------:R-:W-:Y:S01]  /*7300*/  VIADD R12, R4, 0x30 ;  /* 0x00000030040c7836 */ /* 0x000fe20000000000 */
[----:B------:R-:W-:Y:S02]  /*7310*/  FMNMX R5, R35, R10, !PT ;  /* 0x0000000a23057209 */ /* 0x000fe40007800000 */
[----:B------:R-:W-:Y:S02]  /*7320*/  FSEL R17, R37, -INF , !P2 ;  /* 0xff80000025117808 */ /* 0x000fe40005000000 */
[----:B------:R-:W-:Y:S02]  /*7330*/  FSEL R39, R39, -INF , !P2 ;  /* 0xff80000027277808 */ /* 0x000fe40005000000 */
[----:B------:R-:W-:Y:S02]  /*7340*/  FMNMX R10, R38, R5, !PT ;  /* 0x00000005260a7209 */ /* 0x000fe40007800000 */
[----:B------:R-:W-:-:S02]  /*7350*/  ISETP.GE.AND P2, PT, R12, UR21, PT ;  /* 0x000000150c007c0c */ /* 0x000fc4000bf46270 */
[----:B------:R-:W-:Y:S02]  /*7360*/  IADD3 R12, R4, 0x31, RZ ;  /* 0x00000031040c7810 */ /* 0x000fe40007ffe0ff */
[----:B------:R-:W-:Y:S02]  /*7370*/  FSEL R42, R42, -INF , !P5 ;  /* 0xff8000002a2a7808 */ /* 0x000fe40006800000 */
[----:B------:R-:W-:Y:S02]  /*7380*/  FMNMX R5, R39, R10, !PT ;  /* 0x0000000a27057209 */ /* 0x000fe40007800000 */
[----:B------:R-:W-:Y:S02]  /*7390*/  FSEL R40, R40, -INF , !P5 ;  /* 0xff80000028287808 */ /* 0x000fe40006800000 */
[----:B------:R-:W-:Y:S01]  /*73a0*/  ISETP.GE.AND P5, PT, R12, UR21, PT ;  /* 0x000000150c007c0c */ /* 0x000fe2000bfa6270 */
[----:B------:R-:W-:Y:S01]  /*73b0*/  VIADD R12, R4, 0x38 ;  /* 0x00000038040c7836 */ /* 0x000fe20000000000 */
[----:B------:R-:W-:-:S02]  /*73c0*/  FSEL R43, R43, -INF , !P6 ;  /* 0xff8000002b2b7808 */ /* 0x000fc40007000000 */
[----:B------:R-:W-:Y:S02]  /*73d0*/  FMNMX R10, R42, R5, !PT ;  /* 0x000000052a0a7209 */ /* 0x000fe40007800000 */
[----:B------:R-:W-:Y:S02]  /*73e0*/  FSEL R41, R41, -INF , !P6 ;  /* 0xff80000029297808 */ /* 0x000fe40007000000 */
[----:B------:R-:W-:Y:S02]  /*73f0*/  ISETP.GE.AND P6, PT, R12, UR21, PT ;  /* 0x000000150c007c0c */ /* 0x000fe4000bfc6270 */
[----:B------:R-:W-:Y:S02]  /*7400*/  FSEL R46, R46, -INF , !P4 ;  /* 0xff8000002e2e7808 */ /* 0x000fe40006000000 */
[----:B------:R-:W-:Y:S02]  /*7410*/  FMNMX R5, R43, R10, !PT ;  /* 0x0000000a2b057209 */ /* 0x000fe40007800000 */
[----:B------:R-:W-:-:S02]  /*7420*/  IADD3 R12, R4, 0x39, RZ ;  /* 0x00000039040c7810 */ /* 0x000fc40007ffe0ff */
[----:B------:R-:W-:Y:S02]  /*7430*/  FSEL R44, R44, -INF , !P4 ;  /* 0xff8000002c2c7808 */ /* 0x000fe40006000000 */
[----:B------:R-:W-:Y:S02]  /*7440*/  FSEL R47, R47, -INF , !P3 ;  /* 0xff8000002f2f7808 */ /* 0x000fe40005800000 */
[----:B------:R-:W-:Y:S02]  /*7450*/  FMNMX R10, R46, R5, !PT ;  /* 0x000000052e0a7209 */ /* 0x000fe40007800000 */
[----:B------:R-:W-:Y:S01]  /*7460*/  ISETP.GE.AND P4, PT, R12, UR21, PT ;  /* 0x000000150c007c0c */ /* 0x000fe2000bf86270 */
[----:B------:R-:W-:Y:S01]  /*7470*/  VIADD R12, R4, 0x40 ;  /* 0x00000040040c7836 */ /* 0x000fe20000000000 */
[----:B------:R-:W-:Y:S02]  /*7480*/  FSEL R50, R50, -INF , !P2 ;  /* 0xff80000032327808 */ /* 0x000fe40005000000 */
[----:B------:R-:W-:-:S02]  /*7490*/  FMNMX R5, R47, R10, !PT ;  /* 0x0000000a2f057209 */ /* 0x000fc40007800000 */
[----:B------:R-:W-:Y:S02]  /*74a0*/  FSEL R45, R45, -INF , !P3 ;  /* 0xff8000002d2d7808 */ /* 0x000fe40005800000 */
[----:B------:R-:W-:Y:S02]  /*74b0*/  ISETP.GE.AND P3, PT, R12, UR21, PT ;  /* 0x000000150c007c0c */ /* 0x000fe4000bf66270 */
[----:B------:R-:W-:Y:S02]  /*74c0*/  IADD3 R12, R4, 0x41, RZ ;  /* 0x00000041040c7810 */ /* 0x000fe40007ffe0ff */
[----:B------:R-:W-:Y:S02]  /*74d0*/  FSEL R51, R51, -INF , !P5 ;  /* 0xff80000033337808 */ /* 0x000fe40006800000 */
[----:B------:R-:W-:Y:S02]  /*74e0*/  FMNMX R10, R50, R5, !PT ;  /* 0x00000005320a7209 */ /* 0x000fe40007800000 */
[----:B------:R-:W-:-:S02]  /*74f0*/  FSEL R48, R48, -INF , !P2 ;  /* 0xff80000030307808 */ /* 0x000fc40005000000 */
[----:B------:R-:W-:Y:S01]  /*7500*/  ISETP.GE.AND P2, PT, R12, UR21, PT ;  /* 0x000000150c007c0c */ /* 0x000fe2000bf46270 */
[----:B------:R-:W-:Y:S01]  /*7510*/  VIADD R12, R4, 0x48 ;  /* 0x00000048040c7836 */ /* 0x000fe20000000000 */
[----:B------:R-:W-:Y:S02]  /*7520*/  FSEL R54, R54, -INF , !P6 ;  /* 0xff80000036367808 */ /* 0x000fe40007000000 */
[----:B------:R-:W-:Y:S02]  /*7530*/  FMNMX R5, R51, R10, !PT ;  /* 0x0000000a33057209 */ /* 0x000fe40007800000 */
[----:B------:R-:W-:Y:S02]  /*7540*/  FSEL R55, R55, -INF , !P4 ;  /* 0xff80000037377808 */ /* 0x000fe40006000000 */
[----:B------:R-:W-:Y:S02]  /*7550*/  FMNMX R10, R54, R5, !PT ;  /* 0x00000005360a7209 */ /* 0x000fe40007800000 */
[----:B------:R-:W-:-:S02]  /*7560*/  FSEL R49, R49, -INF , !P5 ;  /* 0xff80000031317808 */ /* 0x000fc40006800000 */
[----:B------:R-:W-:Y:S02]  /*7570*/  ISETP.GE.AND P5, PT, R12, UR21, PT ;  /* 0x000000150c007c0c */ /* 0x000fe4000bfa6270 */
        /* <DEDUP_REMOVED lines=9> */
[----:B------:R-:W-:Y:S02]  /*7610*/  FSEL R62, R62, -INF , !P5 ;  /* 0xff8000003e3e7808 */ /* 0x000fe40006800000 */
[----:B------:R-:W-:Y:S02]  /*7620*/  FMNMX R5, R59, R10, !PT ;  /* 0x0000000a3b057209 */ /* 0x000fe40007800000 */
[----:B------:R-:W-:Y:S02]  /*7630*/  ISETP.GE.AND P4, PT, R12, UR21, PT ;  /* 0x000000150c007c0c */ /* 0x000fe4000bf86270 */
[----:B------:R-:W-:-:S02]  /*7640*/  IADD3 R12, R4, 0x51, RZ ;  /* 0x00000051040c7810 */ /* 0x000fc40007ffe0ff */
[----:B------:R-:W-:Y:S02]  /*7650*/  FSEL R63, R63, -INF , !P6 ;  /* 0xff8000003f3f7808 */ /* 0x000fe40007000000 */
[----:B------:R-:W-:Y:S02]  /*7660*/  FMNMX R10, R62, R5, !PT ;  /* 0x000000053e0a7209 */ /* 0x000fe40007800000 */
[----:B------:R-:W-:Y:S02]  /*7670*/  FSEL R56, R56, -INF , !P3 ;  /* 0xff80000038387808 */ /* 0x000fe40005800000 */
        /* <DEDUP_REMOVED lines=9> */
[----:B------:R-:W-:-:S02]  /*7710*/  P2R R21, PR, RZ, 0x2 ;  /* 0x00000002ff157803 */ /* 0x000fc40000000000 */
[----:B------:R-:W-:Y:S02]  /*7720*/  IADD3 R12, R4, 0x61, RZ ;  /* 0x00000061040c7810 */ /* 0x000fe40007ffe0ff */
[----:B------:R-:W-:Y:S02]  /*7730*/  ISETP.GE.AND P1, PT, R19, UR21, PT ;  /* 0x0000001513007c0c */ /* 0x000fe4000bf26270 */
[----:B------:R-:W-:Y:S02]  /*7740*/  FSEL R70, R70, -INF , !P2 ;  /* 0xff80000046467808 */ /* 0x000fe40005000000 */
[----:B------:R-:W-:Y:S02]  /*7750*/  FMNMX R5, R67, R10, !PT ;  /* 0x0000000a43057209 */ /* 0x000fe40007800000 */
[----:B------:R-:W-:Y:S02]  /*7760*/  P2R R20, PR, RZ, 0x1 ;  /* 0x00000001ff147803 */ /* 0x000fe40000000000 */
[----:B------:R-:W-:-:S02]  /*7770*/  FSEL R60, R60, -INF , !P5 ;  /* 0xff8000003c3c7808 */ /* 0x000fc40006800000 */
[----:B------:R-:W-:Y:S01]  /*7780*/  ISETP.GE.AND P0, PT, R12, UR21, PT ;  /* 0x000000150c007c0c */ /* 0x000fe2000bf06270 */
[----:B------:R-:W-:Y:S01]  /*7790*/  VIADD R12, R4, 0x68 ;  /* 0x00000068040c7836 */ /* 0x000fe20000000000 */
[----:B------:R-:W-:Y:S02]  /*77a0*/  ISETP.GE.AND P5, PT, R22, UR21, PT ;  /* 0x0000001516007c0c */ /* 0x000fe4000bfa6270 */
[----:B------:R-:W-:Y:S02]  /*77b0*/  FSEL R71, R71, -INF , !P1 ;  /* 0xff80000047477808 */ /* 0x000fe40004800000 */
[----:B------:R-:W-:Y:S02]  /*77c0*/  FMNMX R10, R70, R5, !PT ;  /* 0x00000005460a7209 */ /* 0x000fe40007800000 */
[----:B------:R-:W-:Y:S02]  /*77d0*/  FSEL R74, R74, -INF , !P5 ;  /* 0xff8000004a4a7808 */ /* 0x000fe40006800000 */
[----:B------:R-:W-:-:S02]  /*77e0*/  FMNMX R5, R71, R10, !PT ;  /* 0x0000000a47057209 */ /* 0x000fc40007800000 */
        /* <DEDUP_REMOVED lines=10> */
[----:B------:R-:W-:Y:S02]  /*7890*/  IADD3 R23, R4, 0x71, RZ ;  /* 0x0000007104177810 */ /* 0x000fe40007ffe0ff */
[----:B------:R-:W-:Y:S02]  /*78a0*/  FSEL R79, R79, -INF , !P2 ;  /* 0xff8000004f4f7808 */ /* 0x000fe40005000000 */
[----:B------:R-:W-:Y:S02]  /*78b0*/  FMNMX R10, R78, R5, !PT ;  /* 0x000000054e0a7209 */ /* 0x000fe40007800000 */
[----:B------:R-:W-:-:S02]  /*78c0*/  ISETP.GE.AND P3, PT, R12, UR21, PT ;  /* 0x000000150c007c0c */ /* 0x000fc4000bf66270 */
[----:B------:R-:W-:Y:S02]  /*78d0*/  FSEL R64, R64, -INF , !P4 ;  /* 0xff80000040407808 */ /* 0x000fe40006000000 */
[----:B------:R-:W-:Y:S02]  /*78e0*/  FSEL R82, R82, -INF , !P3 ;  /* 0xff80000052527808 */ /* 0x000fe40005800000 */
[----:B------:R-:W-:Y:S02]  /*78f0*/  FMNMX R5, R79, R10, !PT ;  /* 0x0000000a4f057209 */ /* 0x000fe40007800000 */
[----:B------:R-:W-:Y:S02]  /*7900*/  ISETP.GE.AND P4, PT, R23, UR21, PT ;  /* 0x0000001517007c0c */ /* 0x000fe4000bf86270 */
[----:B------:R-:W-:Y:S02]  /*7910*/  IADD3 R26, R4, 0x79, RZ ;  /* 0x00000079041a7810 */ /* 0x000fe40007ffe0ff */
[----:B------:R-:W-:-:S02]  /*7920*/  FSEL R83, R83, -INF , !P4 ;  /* 0xff80000053537808 */ /* 0x000fc40006000000 */
[----:B------:R-:W-:Y:S02]  /*7930*/  FMNMX R10, R82, R5, !PT ;  /* 0x00000005520a7209 */ /* 0x000fe40007800000 */
[----:B------:R-:W-:Y:S02]  /*7940*/  ISETP.GE.AND P5, PT, R25, UR21, PT ;  /* 0x0000001519007c0c */ /* 0x000fe4000bfa6270 */
[----:B------:R-:W-:Y:S02]  /*7950*/  FSEL R61, R61, -INF , !P6 ;  /* 0xff8000003d3d7808 */ /* 0x000fe40007000000 */
[----:B------:R-:W-:Y:S02]  /*7960*/  FSEL R86, R86, -INF , !P5 ;  /* 0xff80000056567808 */ /* 0x000fe40006800000 */
[----:B------:R-:W-:Y:S02]  /*7970*/  FMNMX R5, R83, R10, !PT ;  /* 0x0000000a53057209 */ /* 0x000fe40007800000 */
[----:B------:R-:W-:-:S02]  /*7980*/  ISETP.GE.AND P6, PT, R26, UR21, PT ;  /* 0x000000151a007c0c */ /* 0x000fc4000bfc6270 */
[----:B------:R-:W-:Y:S02]  /*7990*/  FMNMX R10, R86, R5, !PT ;  /* 0x00000005560a7209 */ /* 0x000fe40007800000 */
[----:B------:R-:W-:Y:S02]  /*79a0*/  FSEL R87, R87, -INF , !P6 ;  /* 0xff80000057577808 */ /* 0x000fe40007000000 */
[----:B------:R-:W-:Y:S02]  /*79b0*/  P2R R14, PR, RZ, 0x4 ;  /* 0x00000004ff0e7803 */ /* 0x000fe40000000000 */
[----:B------:R-:W-:Y:S02]  /*79c0*/  FMNMX R10, R87, R10, !PT ;  /* 0x0000000a570a7209 */ /* 0x000fe40007800000 */
[----:B------:R-:W-:Y:S02]  /*79d0*/  P2R R16, PR, RZ, 0x2 ;  /* 0x00000002ff107803 */ /* 0x000fe40000000000 */
[----:B------:R-:W-:Y:S01]  /*79e0*/  ISETP.GE.AND P1, PT, R19, UR21, PT ;  /* 0x0000001513007c0c */ /* 0x000fe2000bf26270 */
[----:B------:R-:W1:Y:S01]  /*79f0*/  SHFL.BFLY PT, R5, R10, 0x1, 0x1f ;  /* 0x0c201f000a057f89 */ /* 0x000e6200000e0000 */
[----:B------:R-:W-:-:S02]  /*7a00*/  FSEL R80, R80, -INF , !P3 ;  /* 0xff80000050507808 */ /* 0x000fc40005800000 */
[----:B------:R-:W-:Y:S02]  /*7a10*/  FSEL R81, R81, -INF , !P4 ;  /* 0xff80000051517808 */ /* 0x000fe40006000000 */
[----:B------:R-:W-:Y:S02]  /*7a20*/  FSEL R84, R84, -INF , !P5 ;  /* 0xff80000054547808 */ /* 0x000fe40006800000 */
[----:B------:R-:W-:Y:S02]  /*7a30*/  FSEL R85, R85, -INF , !P6 ;  /* 0xff80000055557808 */ /* 0x000fe40007000000 */
[----:B------:R-:W-:Y:S02]  /*7a40*/  FSEL R69, R69, -INF , !P1 ;  /* 0xff80000045457808 */ /* 0x000fe40004800000 */
[----:B------:R-:W-:Y:S02]  /*7a50*/  ISETP.NE.AND P1, PT, R16, RZ, PT ;  /* 0x000000ff1000720c */ /* 0x000fe40003f25270 */
[----:B------:R-:W-:-:S02]  /*7a60*/  P2R R18, PR, RZ, 0x1 ;  /* 0x00000001ff127803 */ /* 0x000fc40000000000 */
[----:B------:R-:W-:Y:S02]  /*7a70*/  ISETP.GE.AND P0, PT, R22, UR21, PT ;  /* 0x0000001516007c0c */ /* 0x000fe4000bf06270 */
[----:B------:R-:W-:Y:S02]  /*7a80*/  FSEL R76, R76, -INF , !P1 ;  /* 0xff8000004c4c7808 */ /* 0x000fe40004800000 */
[----:B------:R-:W-:Y:S02]  /*7a90*/  FSEL R72, R72, -INF , !P0 ;  /* 0xff80000048487808 */ /* 0x000fe40004000000 */
[----:B------:R-:W-:Y:S02]  /*7aa0*/  ISETP.NE.AND P0, PT, R18, RZ, PT ;  /* 0x000000ff1200720c */ /* 0x000fe40003f05270 */
[----:B------:R-:W-:Y:S02]  /*7ab0*/  ISETP.NE.AND P1, PT, R21, RZ, PT ;  /* 0x000000ff1500720c */ /* 0x000fe40003f25270 */
[----:B-1----:R-:W-:-:S02]  /*7ac0*/  FMNMX R12, R10, R5, !PT ;  /* 0x000000050a0c7209 */ /* 0x002fc40007800000 */
[----:B------:R-:W-:Y:S02]  /*7ad0*/  FMNMX R10, R24, R9, !PT ;  /* 0x00000009180a7209 */ /* 0x000fe40007800000 */
[----:B------:R-:W-:Y:S01]  /*7ae0*/  FSEL R73, R73, -INF , !P0 ;  /* 0xff80000049497808 */ /* 0x000fe20004000000 */
[----:B------:R-:W1:Y:S01]  /*7af0*/  SHFL.BFLY PT, R5, R12, 0x2, 0x1f ;  /* 0x0c401f000c057f89 */ /* 0x000e6200000e0000 */
[----:B------:R-:W-:Y:S02]  /*7b00*/  ISETP.NE.AND P0, PT, R20, RZ, PT ;  /* 0x000000ff1400720c */ /* 0x000fe40003f05270 */
[----:B-1----:R-:W-:-:S04]  /*7b10*/  FMNMX R5, R12, R5, !PT ;  /* 0x000000050c057209 */ /* 0x002fc80007800000 */
[----:B------:R-:W-:-:S04]  /*7b20*/  FSETP.NEU.AND P2, PT, R5, -INF , PT ;  /* 0xff8000000500780b */ /* 0x000fc80003f4d000 */
[----:B------:R-:W-:Y:S02]  /*7b30*/  FSEL R19, R5, RZ, P2 ;  /* 0x000000ff05137208 */ /* 0x000fe40001000000 */
[----:B------:R-:W-:-:S03]  /*7b40*/  ISETP.NE.AND P2, PT, R14, RZ, PT ;  /* 0x000000ff0e00720c */ /* 0x000fc60003f45270 */
[----:B------:R-:W-:Y:S01]  /*7b50*/  FMUL R112, R19, UR23 ;  /* 0x0000001713707c20 */ /* 0x000fe20008400000 */
[----:B------:R-:W-:-:S03]  /*7b60*/  FSEL R77, R77, -INF , !P2 ;  /* 0xff8000004d4d7808 */ /* 0x000fc60005000000 */
[--C-:B------:R-:W-:Y:S01]  /*7b70*/  FFMA R25, R3, UR23, -R112.reuse ;  /* 0x0000001703197c23 */ /* 0x100fe20008000870 */
[----:B------:R-:W-:Y:S01]  /*7b80*/  FMNMX R3, R11, R10, !PT ;  /* 0x0000000a0b037209 */ /* 0x000fe20007800000 */
[--C-:B------:R-:W-:Y:S01]  /*7b90*/  FFMA R14, R27, UR23, -R112.reuse ;  /* 0x000000171b0e7c23 */ /* 0x100fe20008000870 */
[--C-:B------:R-:W-:Y:S01]  /*7ba0*/  FFMA R35, R35, UR23, -R112.reuse ;  /* 0x0000001723237c23 */ /* 0x100fe20008000870 */
        /* <DEDUP_REMOVED lines=14> */
[----:B------:R-:W-:Y:S01]  /*7c90*/  @!P2 FMUL R25, R25, 0.5 ;  /* 0x3f0000001919a820 */ /* 0x000fe20000400000 */
[----:B------:R-:W-:Y:S01]  /*7ca0*/  FMNMX R3, R13, R10, !PT ;  /* 0x0000000a0d037209 */ /* 0x000fe20007800000 */
[--C-:B------:R-:W-:Y:S01]  /*7cb0*/  FFMA R47, R47, UR23, -R112.reuse ;  /* 0x000000172f2f7c23 */ /* 0x100fe20008000870 */
[----:B------:R-:W-:Y:S01]  /*7cc0*/  FSETP.GEU.AND P6, PT, R29, -126, PT ;  /* 0xc2fc00001d00780b */ /* 0x000fe20003fce000 */
[----:B------:R-:W-:Y:S01]  /*7cd0*/  @!P3 FMUL R14, R14, 0.5 ;  /* 0x3f0000000e0eb820 */ /* 0x000fe20000400000 */
[----:B------:R-:W-:Y:S01]  /*7ce0*/  FMNMX R10, R36, R3, !PT ;  /* 0x00000003240a7209 */ /* 0x000fe20007800000 */
[----:B------:R-:W1:Y:S01]  /*7cf0*/  MUFU.EX2 R25, R25 ;  /* 0x0000001900197308 */ /* 0x000e620000000800 */
[--C-:B------:R-:W-:Y:S01]  /*7d00*/  FFMA R42, R55, UR23, -R112.reuse ;  /* 0x00000017372a7c23 */ /* 0x100fe20008000870 */
[----:B------:R-:W-:Y:S01]  /*7d10*/  @!P4 FMUL R27, R27, 0.5 ;  /* 0x3f0000001b1bc820 */ /* 0x000fe20000400000 */
[----:B------:R-:W-:Y:S01]  /*7d20*/  FMNMX R3, R17, R10, !PT ;  /* 0x0000000a11037209 */ /* 0x000fe20007800000 */
[--C-:B------:R-:W-:Y:S01]  /*7d30*/  FFMA R37, R50, UR23, -R112.reuse ;  /* 0x0000001732257c23 */ /* 0x100fe20008000870 */
[--C-:B------:R-:W-:Y:S01]  /*7d40*/  FFMA R51, R51, UR23, -R112.reuse ;  /* 0x0000001733337c23 */ /* 0x100fe20008000870 */
[----:B------:R-:W-:Y:S01]  /*7d50*/  @!P5 FMUL R31, R31, 0.5 ;  /* 0x3f0000001f1fd820 */ /* 0x000fe20000400000 */
[----:B------:R-:W-:Y:S01]  /*7d60*/  FMNMX R12, R40, R3, !PT ;  /* 0x00000003280c7209 */ /* 0x000fe20007800000 */
[----:B------:R2:W3:Y:S01]  /*7d70*/  MUFU.EX2 R10, R14 ;  /* 0x0000000e000a7308 */ /* 0x0004e20000000800 */
[--C-:B------:R-:W-:Y:S01]  /*7d80*/  FFMA R21, R59, UR23, -R112.reuse ;  /* 0x000000173b157c23 */ /* 0x100fe20008000870 */
[----:B------:R-:W-:Y:S01]  /*7d90*/  @!P6 FMUL R29, R29, 0.5 ;  /* 0x3f0000001d1de820 */ /* 0x000fe20000400000 */
[----:B------:R-:W-:Y:S01]  /*7da0*/  FMNMX R3, R41, R12, !PT ;  /* 0x0000000c29037209 */ /* 0x000fe20007800000 */
[--C-:B------:R-:W-:Y:S01]  /*7db0*/  FFMA R50, R62, UR23, -R112.reuse ;  /* 0x000000173e327c23 */ /* 0x100fe20008000870 */
[--C-:B------:R-:W-:Y:S01]  /*7dc0*/  FFMA R23, R63, UR23, -R112.reuse ;  /* 0x000000173f177c23 */ /* 0x100fe20008000870 */
[--C-:B------:R-:W-:Y:S01]  /*7dd0*/  FFMA R62, R74, UR23, -R112.reuse ;  /* 0x000000174a3e7c23 */ /* 0x100fe20008000870 */
[--C-:B------:R-:W-:Y:S01]  /*7de0*/  FFMA R59, R83, UR23, -R112.reuse ;  /* 0x00000017533b7c23 */ /* 0x100fe20008000870 */
[----:B------:R-:W4:Y:S01]  /*7df0*/  MUFU.EX2 R27, R27 ;  /* 0x0000001b001b7308 */ /* 0x000f220000000800 */
[----:B-1----:R-:W-:Y:S01]  /*7e00*/  @!P2 FMUL R25, R25, R25 ;  /* 0x000000191919a220 */ /* 0x002fe20000400000 */
[----:B------:R-:W-:Y:S01]  /*7e10*/  FSETP.GEU.AND P2, PT, R35, -126, PT ;  /* 0xc2fc00002300780b */ /* 0x000fe20003f4e000 */
[--C-:B------:R-:W-:Y:S01]  /*7e20*/  FFMA R55, R79, UR23, -R112.reuse ;  /* 0x000000174f377c23 */ /* 0x100fe20008000870 */
[----:B--2---:R-:W-:Y:S01]  /*7e30*/  FMNMX R14, R44, R3, !PT ;  /* 0x000000032c0e7209 */ /* 0x004fe20007800000 */
[--C-:B------:R-:W-:Y:S01]  /*7e40*/  FFMA R87, R87, UR23, -R112.reuse ;  /* 0x0000001757577c23 */ /* 0x100fe20008000870 */
[----:B------:R-:W-:-:S02]  /*7e50*/  FFMA R74, R86, UR23, -R112 ;  /* 0x00000017564a7c23 */ /* 0x000fc40008000870 */
[----:B------:R-:W-:Y:S01]  /*7e60*/  FMNMX R3, R45, R14, !PT ;  /* 0x0000000e2d037209 */ /* 0x000fe20007800000 */
[----:B------:R-:W1:Y:S01]  /*7e70*/  MUFU.EX2 R12, R31 ;  /* 0x0000001f000c7308 */ /* 0x000e620000000800 */
[----:B---3--:R-:W-:Y:S01]  /*7e80*/  @!P3 FMUL R10, R10, R10 ;  /* 0x0000000a0a0ab220 */ /* 0x008fe20000400000 */
[----:B------:R-:W-:Y:S02]  /*7e90*/  FSETP.GEU.AND P3, PT, R38, -126, PT ;  /* 0xc2fc00002600780b */ /* 0x000fe40003f6e000 */
[----:B------:R-:W-:Y:S02]  /*7ea0*/  FMNMX R14, R48, R3, !PT ;  /* 0x00000003300e7209 */ /* 0x000fe40007800000 */
[----:B------:R-:W-:Y:S02]  /*7eb0*/  @!P2 FMUL R35, R35, 0.5 ;  /* 0x3f0000002323a820 */ /* 0x000fe40000400000 */
[----:B------:R-:W-:Y:S01]  /*7ec0*/  FMNMX R3, R49, R14, !PT ;  /* 0x0000000e31037209 */ /* 0x000fe20007800000 */
[----:B----4-:R-:W-:Y:S01]  /*7ed0*/  @!P4 FMUL R27, R27, R27 ;  /* 0x0000001b1b1bc220 */ /* 0x010fe20000400000 */
[----:B------:R2:W3:Y:S01]  /*7ee0*/  MUFU.EX2 R14, R35 ;  /* 0x00000023000e7308 */ /* 0x0004e20000000800 */
[----:B------:R-:W-:-:S02]  /*7ef0*/  FSETP.GEU.AND P4, PT, R39, -126, PT ;  /* 0xc2fc00002700780b */ /* 0x000fc40003f8e000 */
[----:B------:R-:W-:Y:S02]  /*7f00*/  FMNMX R16, R52, R3, !PT ;  /* 0x0000000334107209 */ /* 0x000fe40007800000 */
[----:B------:R-:W-:Y:S01]  /*7f10*/  @!P3 FMUL R38, R38, 0.5 ;  /* 0x3f0000002626b820 */ /* 0x000fe20000400000 */
[----:B-1----:R-:W-:Y:S02]  /*7f20*/  @!P5 FMUL R12, R12, R12 ;  /* 0x0000000c0c0cd220 */ /* 0x002fe40000400000 */
[----:B------:R-:W1:Y:S01]  /*7f30*/  MUFU.EX2 R29, R29 ;  /* 0x0000001d001d7308 */ /* 0x000e620000000800 */
[--C-:B--2---:R-:W-:Y:S01]  /*7f40*/  FFMA R35, R46, UR23, -R112.reuse ;  /* 0x000000172e237c23 */ /* 0x104fe20008000870 */
[----:B------:R-:W-:Y:S01]  /*7f50*/  FSETP.GEU.AND P5, PT, R33, -126, PT ;  /* 0xc2fc00002100780b */ /* 0x000fe20003fae000 */
[--C-:B------:R-:W-:Y:S01]  /*7f60*/  FFMA R46, R58, UR23, -R112.reuse ;  /* 0x000000173a2e7c23 */ /* 0x100fe20008000870 */
[----:B------:R-:W-:Y:S01]  /*7f70*/  FMNMX R3, R53, R16, !PT ;  /* 0x0000001035037209 */ /* 0x000fe20007800000 */
[--C-:B------:R-:W-:Y:S01]  /*7f80*/  FFMA R58, R70, UR23, -R112.reuse ;  /* 0x00000017463a7c23 */ /* 0x100fe20008000870 */
[----:B------:R-:W-:Y:S01]  /*7f90*/  @!P4 FMUL R39, R39, 0.5 ;  /* 0x3f0000002727c820 */ /* 0x000fe20000400000 */
[----:B------:R-:W-:Y:S01]  /*7fa0*/  FFMA R70, R82, UR23, -R112 ;  /* 0x0000001752467c23 */ /* 0x000fe20008000870 */
[----:B------:R-:W2:Y:S01]  /*7fb0*/  MUFU.EX2 R31, R38 ;  /* 0x00000026001f7308 */ /* 0x000ea20000000800 */
[----:B---3--:R-:W-:Y:S01]  /*7fc0*/  @!P2 FMUL R14, R14, R14 ;  /* 0x0000000e0e0ea220 */ /* 0x008fe20000400000 */
[----:B------:R-:W-:-:S02]  /*7fd0*/  FSETP.GEU.AND P2, PT, R35, -126, PT ;  /* 0xc2fc00002300780b */ /* 0x000fc40003f4e000 */
[----:B------:R-:W-:-:S03]  /*7fe0*/  FMNMX R18, R56, R3, !PT ;  /* 0x0000000338127209 */ /* 0x000fc60007800000 */
[----:B------:R-:W-:Y:S01]  /*7ff0*/  @!P5 FMUL R33, R33, 0.5 ;  /* 0x3f0000002121d820 */ /* 0x000fe20000400000 */
[----:B------:R3:W4:Y:S01]  /*8000*/  MUFU.EX2 R16, R39 ;  /* 0x0000002700107308 */ /* 0x0007220000000800 */
[----:B-1----:R-:W-:Y:S01]  /*8010*/  @!P6 FMUL R29, R29, R29 ;  /* 0x0000001d1d1de220 */ /* 0x002fe20000400000 */
[----:B------:R-:W-:Y:S02]  /*8020*/  FSETP.GEU.AND P6, PT, R43, -126, PT ;  /* 0xc2fc00002b00780b */ /* 0x000fe40003fce000 */
[----:B------:R-:W-:-:S03]  /*8030*/  FMNMX R3, R57, R18, !PT ;  /* 0x0000001239037209 */ /* 0x000fc60007800000 */
[----:B------:R-:W-:Y:S01]  /*8040*/  @!P2 FMUL R35, R35, 0.5 ;  /* 0x3f0000002323a820 */ /* 0x000fe20000400000 */
[----:B------:R-:W1:Y:S01]  /*8050*/  MUFU.EX2 R33, R33 ;  /* 0x0000002100217308 */ /* 0x000e620000000800 */
[----:B------:R-:W-:Y:S01]  /*8060*/  FMNMX R18, R60, R3, !PT ;  /* 0x000000033c127209 */ /* 0x000fe20007800000 */
[----:B--2---:R-:W-:Y:S01]  /*8070*/  @!P3 FMUL R31, R31, R31 ;  /* 0x0000001f1f1fb220 */ /* 0x004fe20000400000 */
[----:B------:R-:W-:Y:S01]  /*8080*/  FSETP.GEU.AND P3, PT, R47, -126, PT ;  /* 0xc2fc00002f00780b */ /* 0x000fe20003f6e000 */
[--C-:B---3--:R-:W-:Y:S01]  /*8090*/  FFMA R39, R54, UR23, -R112.reuse ;  /* 0x0000001736277c23 */ /* 0x108fe20008000870 */
[----:B------:R-:W-:Y:S01]  /*80a0*/  FMNMX R3, R61, R18, !PT ;  /* 0x000000123d037209 */ /* 0x000fe20007800000 */
[--C-:B------:R-:W-:Y:S01]  /*80b0*/  FFMA R54, R66, UR23, -R112.reuse ;  /* 0x0000001742367c23 */ /* 0x100fe20008000870 */
[----:B------:R-:W-:Y:S01]  /*80c0*/  @!P6 FMUL R43, R43, 0.5 ;  /* 0x3f0000002b2be820 */ /* 0x000fe20000400000 */
[----:B------:R-:W2:Y:S01]  /*80d0*/  MUFU.EX2 R35, R35 ;  /* 0x0000002300237308 */ /* 0x000ea20000000800 */
[----:B----4-:R-:W-:Y:S01]  /*80e0*/  @!P4 FMUL R16, R16, R16 ;  /* 0x000000101010c220 */ /* 0x010fe20000400000 */
[----:B------:R-:W-:Y:S01]  /*80f0*/  FSETP.GEU.AND P4, PT, R37, -126, PT ;  /* 0xc2fc00002500780b */ /* 0x000fe20003f8e000 */
[----:B------:R-:W-:Y:S01]  /*8100*/  FFMA R66, R78, UR23, -R112 ;  /* 0x000000174e427c23 */ /* 0x000fe20008000870 */
[----:B------:R-:W-:-:S04]  /*8110*/  FMNMX R20, R64, R3, !PT ;  /* 0x0000000340147209 */ /* 0x000fc80007800000 */
[----:B------:R3:W4:Y:S01]  /*8120*/  MUFU.EX2 R18, R43 ;  /* 0x0000002b00127308 */ /* 0x0007220000000800 */
[----:B------:R-:W-:Y:S01]  /*8130*/  FMNMX R3, R65, R20, !PT ;  /* 0x0000001441037209 */ /* 0x000fe20007800000 */
[----:B-1----:R-:W-:Y:S01]  /*8140*/  @!P5 FMUL R33, R33, R33 ;  /* 0x000000212121d220 */ /* 0x002fe20000400000 */
[----:B------:R-:W-:Y:S01]  /*8150*/  FSETP.GEU.AND P5, PT, R51, -126, PT ;  /* 0xc2fc00003300780b */ /* 0x000fe20003fae000 */
[----:B------:R-:W-:Y:S01]  /*8160*/  @!P3 FMUL R47, R47, 0.5 ;  /* 0x3f0000002f2fb820 */ /* 0x000fe20000400000 */
[----:B------:R-:W-:Y:S02]  /*8170*/  FMNMX R22, R68, R3, !PT ;  /* 0x0000000344167209 */ /* 0x000fe40007800000 */
[----:B------:R-:W-:Y:S01]  /*8180*/  @!P4 FMUL R37, R37, 0.5 ;  /* 0x3f0000002525c820 */ /* 0x000fe20000400000 */
[----:B------:R1:W5:Y:S01]  /*8190*/  MUFU.EX2 R20, R47 ;  /* 0x0000002f00147308 */ /* 0x0003620000000800 */
[----:B--2---:R-:W-:Y:S01]  /*81a0*/  @!P2 FMUL R35, R35, R35 ;  /* 0x000000232323a220 */ /* 0x004fe20000400000 */
[----:B------:R-:W-:Y:S01]  /*81b0*/  FSETP.GEU.AND P2, PT, R42, -126, PT ;  /* 0xc2fc00002a00780b */ /* 0x000fe20003f4e000 */
[----:B---3--:R-:W-:Y:S01]  /*81c0*/  FFMA R43, R67, UR23, -R112 ;  /* 0x00000017432b7c23 */ /* 0x008fe20008000870 */
[----:B------:R-:W-:-:S04]  /*81d0*/  FMNMX R3, R69, R22, !PT ;  /* 0x0000001645037209 */ /* 0x000fc80007800000 */
[----:B------:R-:W2:Y:S01]  /*81e0*/  MUFU.EX2 R37, R37 ;  /* 0x0000002500257308 */ /* 0x000ea20000000800 */
[----:B----4-:R-:W-:Y:S01]  /*81f0*/  @!P6 FMUL R18, R18, R18 ;  /* 0x000000121212e220 */ /* 0x010fe20000400000 */
[----:B------:R-:W-:Y:S01]  /*8200*/  FSETP.GEU.AND P6, PT, R39, -126, PT ;  /* 0xc2fc00002700780b */ /* 0x000fe20003fce000 */
[----:B------:R-:W-:Y:S01]  /*8210*/  @!P5 FMUL R51, R51, 0.5 ;  /* 0x3f0000003333d820 */ /* 0x000fe20000400000 */
[----:B------:R-:W-:Y:S01]  /*8220*/  FMNMX R22, R72, R3, !PT ;  /* 0x0000000348167209 */ /* 0x000fe20007800000 */
[----:B-1----:R-:W-:Y:S02]  /*8230*/  FFMA R47, R71, UR23, -R112 ;  /* 0x00000017472f7c23 */ /* 0x002fe40008000870 */
[----:B------:R-:W-:Y:S01]  /*8240*/  @!P2 FMUL R42, R42, 0.5 ;  /* 0x3f0000002a2aa820 */ /* 0x000fe20000400000 */
[----:B------:R-:W-:Y:S01]  /*8250*/  FMNMX R3, R73, R22, !PT ;  /* 0x0000001649037209 */ /* 0x000fe20007800000 */
[----:B-----5:R-:W-:Y:S01]  /*8260*/  @!P3 FMUL R20, R20, R20 ;  /* 0x000000141414b220 */ /* 0x020fe20000400000 */
[----:B------:R1:W3:Y:S01]  /*8270*/  MUFU.EX2 R22, R51 ;  /* 0x0000003300167308 */ /* 0x0002e20000000800 */
[----:B------:R-:W-:-:S02]  /*8280*/  FSETP.GEU.AND P3, PT, R46, -126, PT ;  /* 0xc2fc00002e00780b */ /* 0x000fc40003f6e000 */
[----:B------:R-:W-:Y:S02]  /*8290*/  FMNMX R26, R76, R3, !PT ;  /* 0x000000034c1a7209 */ /* 0x000fe40007800000 */
[----:B------:R-:W-:Y:S01]  /*82a0*/  @!P6 FMUL R39, R39, 0.5 ;  /* 0x3f0000002727e820 */ /* 0x000fe20000400000 */
[----:B--2---:R-:W-:Y:S02]  /*82b0*/  @!P4 FMUL R37, R37, R37 ;  /* 0x000000252525c220 */ /* 0x004fe40000400000 */
[----:B------:R-:W2:Y:S01]  /*82c0*/  MUFU.EX2 R42, R42 ;  /* 0x0000002a002a7308 */ /* 0x000ea20000000800 */
[----:B------:R-:W-:Y:S01]  /*82d0*/  FSETP.GEU.AND P4, PT, R21, -126, PT ;  /* 0xc2fc00001500780b */ /* 0x000fe20003f8e000 */
[----:B-1----:R-:W-:Y:S01]  /*82e0*/  FFMA R51, R75, UR23, -R112 ;  /* 0x000000174b337c23 */ /* 0x002fe20008000870 */
[----:B------:R-:W-:-:S03]  /*82f0*/  FMNMX R3, R77, R26, !PT ;  /* 0x0000001a4d037209 */ /* 0x000fc60007800000 */
[----:B------:R-:W-:Y:S01]  /*8300*/  @!P3 FMUL R46, R46, 0.5 ;  /* 0x3f0000002e2eb820 */ /* 0x000fe20000400000 */
[----:B------:R-:W-:Y:S01]  /*8310*/  FMNMX R26, R80, R3, !PT ;  /* 0x00000003501a7209 */ /* 0x000fe20007800000 */
[----:B------:R-:W1:Y:S01]  /*8320*/  MUFU.EX2 R39, R39 ;  /* 0x0000002700277308 */ /* 0x000e620000000800 */
[----:B---3--:R-:W-:Y:S01]  /*8330*/  @!P5 FMUL R22, R22, R22 ;  /* 0x000000161616d220 */ /* 0x008fe20000400000 */
[----:B------:R-:W-:Y:S02]  /*8340*/  FSETP.GEU.AND P5, PT, R50, -126, PT ;  /* 0xc2fc00003200780b */ /* 0x000fe40003fae000 */
[----:B------:R-:W-:Y:S02]  /*8350*/  FMNMX R3, R81, R26, !PT ;  /* 0x0000001a51037209 */ /* 0x000fe40007800000 */
[----:B------:R-:W-:Y:S02]  /*8360*/  @!P4 FMUL R21, R21, 0.5 ;  /* 0x3f0000001515c820 */ /* 0x000fe40000400000 */
[----:B------:R-:W3:Y:S01]  /*8370*/  MUFU.EX2 R46, R46 ;  /* 0x0000002e002e7308 */ /* 0x000ee20000000800 */
[----:B--2---:R-:W-:Y:S01]  /*8380*/  @!P2 FMUL R42, R42, R42 ;  /* 0x0000002a2a2aa220 */ /* 0x004fe20000400000 */
[----:B------:R-:W-:-:S02]  /*8390*/  FSETP.GEU.AND P2, PT, R54, -126, PT ;  /* 0xc2fc00003600780b */ /* 0x000fc40003f4e000 */
        /* <DEDUP_REMOVED lines=9> */
[----:B------:R-:W-:Y:S01]  /*8430*/  FSETP.GEU.AND P3, PT, R43, -126, PT ;  /* 0xc2fc00002b00780b */ /* 0x000fe20003f6e000 */
[----:B------:R-:W3:Y:S04]  /*8440*/  SHFL.BFLY PT, R3, R26, 0x1, 0x1f ;  /* 0x0c201f001a037f89 */ /* 0x000ee800000e0000 */
[----:B------:R-:W-:Y:S01]  /*8450*/  @!P6 FMUL R23, R23, 0.5 ;  /* 0x3f0000001717e820 */ /* 0x000fe20000400000 */
[----:B------:R-:W4:Y:S01]  /*8460*/  MUFU.EX2 R54, R54 ;  /* 0x0000003600367308 */ /* 0x000f220000000800 */
[----:B--2---:R-:W-:Y:S01]  /*8470*/  @!P4 FMUL R21, R21, R21 ;  /* 0x000000151515c220 */ /* 0x004fe20000400000 */
[----:B------:R-:W-:-:S05]  /*8480*/  FSETP.GEU.AND P4, PT, R58, -126, PT ;  /* 0xc2fc00003a00780b */ /* 0x000fca0003f8e000 */
[----:B------:R-:W-:Y:S01]  /*8490*/  @!P3 FMUL R43, R43, 0.5 ;  /* 0x3f0000002b2bb820 */ /* 0x000fe20000400000 */
[----:B------:R-:W2:Y:S01]  /*84a0*/  MUFU.EX2 R23, R23 ;  /* 0x0000001700177308 */ /* 0x000ea20000000800 */
[----:B-1----:R-:W-:Y:S01]  /*84b0*/  @!P5 FMUL R50, R50, R50 ;  /* 0x000000323232d220 */ /* 0x002fe20000400000 */
[----:B------:R-:W-:-:S05]  /*84c0*/  FSETP.GEU.AND P5, PT, R47, -126, PT ;  /* 0xc2fc00002f00780b */ /* 0x000fca0003fae000 */
[----:B------:R-:W-:Y:S01]  /*84d0*/  @!P4 FMUL R58, R58, 0.5 ;  /* 0x3f0000003a3ac820 */ /* 0x000fe20000400000 */
[----:B------:R-:W1:Y:S01]  /*84e0*/  MUFU.EX2 R43, R43 ;  /* 0x0000002b002b7308 */ /* 0x000e620000000800 */
[----:B----4-:R-:W-:Y:S01]  /*84f0*/  @!P2 FMUL R54, R54, R54 ;  /* 0x000000363636a220 */ /* 0x010fe20000400000 */
        /* <DEDUP_REMOVED lines=8> */
[----:B------:R-:W4:Y:S01]  /*8580*/  MUFU.EX2 R47, R47 ;  /* 0x0000002f002f7308 */ /* 0x000f220000000800 */
[----:B-1----:R-:W-:Y:S01]  /*8590*/  @!P3 FMUL R43, R43, R43 ;  /* 0x0000002b2b2bb220 */ /* 0x002fe20000400000 */
[----:B------:R-:W-:-:S05]  /*85a0*/  FSETP.GEU.AND P3, PT, R66, -126, PT ;  /* 0xc2fc00004200780b */ /* 0x000fca0003f6e000 */
[----:B------:R-:W-:Y:S01]  /*85b0*/  @!P6 FMUL R62, R62, 0.5 ;  /* 0x3f0000003e3ee820 */ /* 0x000fe20000400000 */
[----:B------:R-:W1:Y:S01]  /*85c0*/  MUFU.EX2 R51, R51 ;  /* 0x0000003300337308 */ /* 0x000e620000000800 */
[----:B---3--:R-:W-:Y:S01]  /*85d0*/  @!P4 FMUL R58, R58, R58 ;  /* 0x0000003a3a3ac220 */ /* 0x008fe20000400000 */
[----:B------:R-:W-:-:S05]  /*85e0*/  FSETP.GEU.AND P4, PT, R55, -126, PT ;  /* 0xc2fc00003700780b */ /* 0x000fca0003f8e000 */
[----:B------:R-:W-:Y:S01]  /*85f0*/  @!P3 FMUL R66, R66, 0.5 ;  /* 0x3f0000004242b820 */ /* 0x000fe20000400000 */
[----:B------:R-:W3:Y:S01]  /*8600*/  MUFU.EX2 R62, R62 ;  /* 0x0000003e003e7308 */ /* 0x000ee20000000800 */
[----:B----4-:R-:W-:Y:S01]  /*8610*/  @!P5 FMUL R47, R47, R47 ;  /* 0x0000002f2f2fd220 */ /* 0x010fe20000400000 */
[----:B------:R-:W-:Y:S02]  /*8620*/  FSETP.GEU.AND P5, PT, R70, -126, PT ;  /* 0xc2fc00004600780b */ /* 0x000fe40003fae000 */
[----:B--2---:R-:W-:-:S03]  /*8630*/  FMNMX R3, R3, R26, !PT ;  /* 0x0000001a03037209 */ /* 0x004fc60007800000 */
[----:B------:R-:W-:Y:S01]  /*8640*/  @!P4 FMUL R55, R55, 0.5 ;  /* 0x3f0000003737c820 */ /* 0x000fe20000400000 */
[----:B------:R-:W2:Y:S01]  /*8650*/  MUFU.EX2 R66, R66 ;  /* 0x0000004200427308 */ /* 0x000ea20000000800 */
[----:B-1----:R-:W-:Y:S01]  /*8660*/  @!P2 FMUL R51, R51, R51 ;  /* 0x000000333333a220 */ /* 0x002fe20000400000 */
[----:B------:R-:W-:-:S05]  /*8670*/  FSETP.GEU.AND P2, PT, R59, -126, PT ;  /* 0xc2fc00003b00780b */ /* 0x000fca0003f4e000 */
[----:B------:R-:W-:Y:S01]  /*8680*/  @!P5 FMUL R70, R70, 0.5 ;  /* 0x3f0000004646d820 */ /* 0x000fe20000400000 */
[----:B------:R-:W1:Y:S01]  /*8690*/  MUFU.EX2 R55, R55 ;  /* 0x0000003700377308 */ /* 0x000e620000000800 */
[----:B---3--:R-:W-:Y:S01]  /*86a0*/  @!P6 FMUL R62, R62, R62 ;  /* 0x0000003e3e3ee220 */ /* 0x008fe20000400000 */
[----:B------:R-:W-:-:S04]  /*86b0*/  FSETP.NEU.AND P6, PT, R3, -INF , PT ;  /* 0xff8000000300780b */ /* 0x000fc80003fcd000 */
[----:B------:R-:W-:Y:S01]  /*86c0*/  FSEL R26, R3, RZ, P6 ;  /* 0x000000ff031a7208 */ /* 0x000fe20003000000 */
[----:B------:R-:W-:Y:S01]  /*86d0*/  @!P2 FMUL R59, R59, 0.5 ;  /* 0x3f0000003b3ba820 */ /* 0x000fe20000400000 */
[----:B------:R-:W3:Y:S01]  /*86e0*/  MUFU.EX2 R70, R70 ;  /* 0x0000004600467308 */ /* 0x000ee20000000800 */
[----:B--2---:R-:W-:Y:S01]  /*86f0*/  @!P3 FMUL R66, R66, R66 ;  /* 0x000000424242b220 */ /* 0x004fe20000400000 */
[----:B------:R-:W-:Y:S01]  /*8700*/  FSETP.GEU.AND P3, PT, R87, -126, PT ;  /* 0xc2fc00005700780b */ /* 0x000fe20003f6e000 */
[----:B------:R-:W-:Y:S01]  /*8710*/  FMUL R30, R26, UR23 ;  /* 0x000000171a1e7c20 */ /* 0x000fe20008400000 */
[----:B------:R-:W-:Y:S01]  /*8720*/  FSETP.GEU.AND P6, PT, R74, -126, PT ;  /* 0xc2fc00004a00780b */ /* 0x000fe20003fce000 */
[----:B------:R-:W-:Y:S02]  /*8730*/  FADD R26, -R26, R9 ;  /* 0x000000091a1a7221 */ /* 0x000fe40000000100 */
[--C-:B------:R-:W-:Y:S01]  /*8740*/  FFMA R28, R28, UR23, -R30.reuse ;  /* 0x000000171c1c7c23 */ /* 0x100fe2000800081e */
[----:B------:R-:W2:Y:S01]  /*8750*/  MUFU.EX2 R59, R59 ;  /* 0x0000003b003b7308 */ /* 0x000ea20000000800 */
[--C-:B------:R-:W-:Y:S01]  /*8760*/  FFMA R24, R24, UR23, -R30.reuse ;  /* 0x0000001718187c23 */ /* 0x100fe2000800081e */
[----:B-1----:R-:W-:Y:S01]  /*8770*/  @!P4 FMUL R55, R55, R55 ;  /* 0x000000373737c220 */ /* 0x002fe20000400000 */
[--C-:B------:R-:W-:Y:S01]  /*8780*/  FFMA R34, R11, UR23, -R30.reuse ;  /* 0x000000170b227c23 */ /* 0x100fe2000800081e */
[--C-:B------:R-:W-:Y:S01]  /*8790*/  FFMA R38, R15, UR23, -R30.reuse ;  /* 0x000000170f267c23 */ /* 0x100fe2000800081e */
[--C-:B------:R-:W-:Y:S01]  /*87a0*/  FFMA R32, R32, UR23, -R30.reuse ;  /* 0x0000001720207c23 */ /* 0x100fe2000800081e */
[----:B------:R-:W-:Y:S01]  /*87b0*/  FSETP.GEU.AND P4, PT, R24, -126, PT ;  /* 0xc2fc00001800780b */ /* 0x000fe20003f8e000 */
[----:B------:R-:W-:Y:S01]  /*87c0*/  @!P3 FMUL R87, R87, 0.5 ;  /* 0x3f0000005757b820 */ /* 0x000fe20000400000 */
[--C-:B------:R-:W-:Y:S01]  /*87d0*/  FFMA R17, R17, UR23, -R30.reuse ;  /* 0x0000001711117c23 */ /* 0x100fe2000800081e */
[----:B---3--:R-:W-:Y:S01]  /*87e0*/  @!P5 FMUL R70, R70, R70 ;  /* 0x000000464646d220 */ /* 0x008fe20000400000 */
[----:B------:R-:W-:Y:S01]  /*87f0*/  FSETP.GEU.AND P5, PT, R34, -126, PT ;  /* 0xc2fc00002200780b */ /* 0x000fe20003fae000 */
[----:B------:R-:W1:Y:S01]  /*8800*/  MUFU.EX2 R11, R87 ;  /* 0x00000057000b7308 */ /* 0x000e620000000800 */
[--C-:B------:R-:W-:Y:S01]  /*8810*/  FFMA R63, R13, UR23, -R30.reuse ;  /* 0x000000170d3f7c23 */ /* 0x100fe2000800081e */
[--C-:B------:R-:W-:Y:S01]  /*8820*/  FFMA R36, R36, UR23, -R30.reuse ;  /* 0x0000001724247c23 */ /* 0x100fe2000800081e */
[----:B------:R-:W-:Y:S01]  /*8830*/  @!P6 FMUL R74, R74, 0.5 ;  /* 0x3f0000004a4ae820 */ /* 0x000fe20000400000 */
[--C-:B------:R-:W-:Y:S01]  /*8840*/  FFMA R41, R41, UR23, -R30.reuse ;  /* 0x0000001729297c23 */ /* 0x100fe2000800081e */
[--C-:B------:R-:W-:Y:S01]  /*8850*/  FFMA R48, R48, UR23, -R30.reuse ;  /* 0x0000001730307c23 */ /* 0x100fe2000800081e */
[----:B--2---:R-:W-:Y:S01]  /*8860*/  @!P2 FMUL R59, R59, R59 ;  /* 0x0000003b3b3ba220 */ /* 0x004fe20000400000 */
[----:B------:R-:W-:Y:S01]  /*8870*/  FSETP.GEU.AND P2, PT, R28, -126, PT ;  /* 0xc2fc00001c00780b */ /* 0x000fe20003f4e000 */
[----:B------:R-:W-:Y:S01]  /*8880*/  @!P4 FMUL R24, R24, 0.5 ;  /* 0x3f0000001818c820 */ /* 0x000fe20000400000 */
[----:B------:R-:W2:Y:S01]  /*8890*/  MUFU.EX2 R74, R74 ;  /* 0x0000004a004a7308 */ /* 0x000ea20000000800 */
[--C-:B------:R-:W-:Y:S01]  /*88a0*/  FFMA R44, R44, UR23, -R30.reuse ;  /* 0x000000172c2c7c23 */ /* 0x100fe2000800081e */
[--C-:B------:R-:W-:Y:S01]  /*88b0*/  FFMA R45, R45, UR23, -R30.reuse ;  /* 0x000000172d2d7c23 */ /* 0x100fe2000800081e */
[----:B------:R-:W-:Y:S01]  /*88c0*/  @!P5 FMUL R34, R34, 0.5 ;  /* 0x3f0000002222d820 */ /* 0x000fe20000400000 */
[--C-:B------:R-:W-:Y:S01]  /*88d0*/  FFMA R40, R40, UR23, -R30.reuse ;  /* 0x0000001728287c23 */ /* 0x100fe2000800081e */
[--C-:B------:R-:W-:Y:S01]  /*88e0*/  FFMA R52, R52, UR23, -R30.reuse ;  /* 0x0000001734347c23 */ /* 0x100fe2000800081e */
[--C-:B------:R-:W-:Y:S01]  /*88f0*/  FFMA R53, R53, UR23, -R30.reuse ;  /* 0x0000001735357c23 */ /* 0x100fe2000800081e */
[--C-:B------:R-:W-:Y:S01]  /*8900*/  FFMA R56, R56, UR23, -R30.reuse ;  /* 0x0000001738387c23 */ /* 0x100fe2000800081e */
[----:B------:R-:W3:Y:S01]  /*8910*/  MUFU.EX2 R24, R24 ;  /* 0x0000001800187308 */ /* 0x000ee20000000800 */
[----:B-1----:R-:W-:Y:S01]  /*8920*/  @!P3 FMUL R11, R11, R11 ;  /* 0x0000000b0b0bb220 */ /* 0x002fe20000400000 */
[----:B------:R-:W-:Y:S01]  /*8930*/  FSETP.GEU.AND P3, PT, R32, -126, PT ;  /* 0xc2fc00002000780b */ /* 0x000fe20003f6e000 */
[----:B------:R-:W-:Y:S01]  /*8940*/  @!P2 FMUL R28, R28, 0.5 ;  /* 0x3f0000001c1ca820 */ /* 0x000fe20000400000 */
[--C-:B------:R-:W-:Y:S01]  /*8950*/  FFMA R49, R49, UR23, -R30.reuse ;  /* 0x0000001731317c23 */ /* 0x100fe2000800081e */
[--C-:B------:R-:W-:Y:S01]  /*8960*/  FFMA R64, R64, UR23, -R30.reuse ;  /* 0x0000001740407c23 */ /* 0x100fe2000800081e */
[--C-:B------:R-:W-:Y:S01]  /*8970*/  FFMA R68, R68, UR23, -R30.reuse ;  /* 0x0000001744447c23 */ /* 0x100fe2000800081e */
[--C-:B------:R-:W-:Y:S01]  /*8980*/  FFMA R60, R60, UR23, -R30.reuse ;  /* 0x000000173c3c7c23 */ /* 0x100fe2000800081e */
[----:B------:R-:W1:Y:S01]  /*8990*/  MUFU.EX2 R15, R34 ;  /* 0x00000022000f7308 */ /* 0x000e620000000800 */
[----:B--2---:R-:W-:Y:S01]  /*89a0*/  @!P6 FMUL R74, R74, R74 ;  /* 0x0000004a4a4ae220 */ /* 0x004fe20000400000 */
[----:B------:R-:W-:Y:S01]  /*89b0*/  FSETP.GEU.AND P6, PT, R38, -126, PT ;  /* 0xc2fc00002600780b */ /* 0x000fe20003fce000 */
[--C-:B------:R-:W-:Y:S01]  /*89c0*/  FFMA R72, R72, UR23, -R30.reuse ;  /* 0x0000001748487c23 */ /* 0x100fe2000800081e */
[--C-:B------:R-:W-:Y:S01]  /*89d0*/  FFMA R73, R73, UR23, -R30.reuse ;  /* 0x0000001749497c23 */ /* 0x100fe2000800081e */
[--C-:B------:R-:W-:Y:S01]  /*89e0*/  FFMA R80, R80, UR23, -R30.reuse ;  /* 0x0000001750507c23 */ /* 0x100fe2000800081e */
[--C-:B------:R-:W-:Y:S01]  /*89f0*/  FFMA R76, R76, UR23, -R30.reuse ;  /* 0x000000174c4c7c23 */ /* 0x100fe2000800081e */
[----:B------:R-:W-:Y:S01]  /*8a00*/  @!P3 FMUL R32, R32, 0.5 ;  /* 0x3f0000002020b820 */ /* 0x000fe20000400000 */
[----:B------:R-:W2:Y:S01]  /*8a10*/  MUFU.EX2 R28, R28 ;  /* 0x0000001c001c7308 */ /* 0x000ea20000000800 */
[----:B---3--:R-:W-:Y:S01]  /*8a20*/  @!P4 FMUL R24, R24, R24 ;  /* 0x000000181818c220 */ /* 0x008fe20000400000 */
[----:B------:R-:W-:Y:S01]  /*8a30*/  FSETP.GEU.AND P4, PT, R63, -126, PT ;  /* 0xc2fc00003f00780b */ /* 0x000fe20003f8e000 */
[--C-:B------:R-:W-:Y:S01]  /*8a40*/  FFMA R69, R69, UR23, -R30.reuse ;  /* 0x0000001745457c23 */ /* 0x100fe2000800081e */
[--C-:B------:R-:W-:Y:S01]  /*8a50*/  FFMA R81, R81, UR23, -R30.reuse ;  /* 0x0000001751517c23 */ /* 0x100fe2000800081e */
[--C-:B------:R-:W-:Y:S01]  /*8a60*/  FFMA R77, R77, UR23, -R30.reuse ;  /* 0x000000174d4d7c23 */ /* 0x100fe2000800081e */
[----:B------:R-:W-:Y:S01]  /*8a70*/  FFMA R84, R84, UR23, -R30 ;  /* 0x0000001754547c23 */ /* 0x000fe2000800081e */
[----:B------:R-:W-:Y:S01]  /*8a80*/  @!P6 FMUL R38, R38, 0.5 ;  /* 0x3f0000002626e820 */ /* 0x000fe20000400000 */
[----:B------:R-:W3:Y:S01]  /*8a90*/  MUFU.EX2 R32, R32 ;  /* 0x0000002000207308 */ /* 0x000ee20000000800 */
[----:B-1----:R-:W-:Y:S01]  /*8aa0*/  @!P5 FMUL R15, R15, R15 ;  /* 0x0000000f0f0fd220 */ /* 0x002fe20000400000 */
[----:B------:R-:W-:Y:S01]  /*8ab0*/  FSETP.GEU.AND P5, PT, R36, -126, PT ;  /* 0xc2fc00002400780b */ /* 0x000fe20003fae000 */
[----:B------:R-:W-:Y:S01]  /*8ac0*/  FADD R75, R37, R70 ;  /* 0x00000046254b7221 */ /* 0x000fe20000000000 */
[----:B------:R-:W-:Y:S01]  /*8ad0*/  FMUL R26, R26, UR23 ;  /* 0x000000171a1a7c20 */ /* 0x000fe20008400000 */
[----:B------:R-:W-:-:S02]  /*8ae0*/  F2FP.F16.F32.PACK_AB R37, R22, R37 ;  /* 0x000000251625723e */ /* 0x000fc400000000ff */
        /* <DEDUP_REMOVED lines=9> */
[----:B------:R-:W3:Y:S01]  /*8b80*/  MUFU.EX2 R36, R36 ;  /* 0x0000002400247308 */ /* 0x000ee20000000800 */
[----:B-1----:R-:W-:Y:S01]  /*8b90*/  @!P6 FMUL R13, R13, R13 ;  /* 0x0000000d0d0de220 */ /* 0x002fe20000400000 */
[----:B------:R-:W-:-:S05]  /*8ba0*/  FSETP.GEU.AND P6, PT, R40, -126, PT ;  /* 0xc2fc00002800780b */ /* 0x000fca0003fce000 */
        /* <DEDUP_REMOVED lines=13> */
[----:B------:R1:W4:Y:S01]  /*8c80*/  MUFU.EX2 R34, R44 ;  /* 0x0000002c00227308 */ /* 0x0003220000000800 */
[----:B--2---:R-:W-:Y:S01]  /*8c90*/  @!P3 FMUL R41, R41, R41 ;  /* 0x000000292929b220 */ /* 0x004fe20000400000 */
[----:B------:R-:W-:-:S05]  /*8ca0*/  FSETP.GEU.AND P3, PT, R52, -126, PT ;  /* 0xc2fc00003400780b */ /* 0x000fca0003f6e000 */
[----:B------:R-:W-:Y:S01]  /*8cb0*/  @!P2 FMUL R48, R48, 0.5 ;  /* 0x3f0000003030a820 */ /* 0x000fe20000400000 */
[----:B------:R-:W2:Y:S01]  /*8cc0*/  MUFU.EX2 R45, R45 ;  /* 0x0000002d002d7308 */ /* 0x000ea20000000800 */
[----:B-1----:R-:W-:Y:S01]  /*8cd0*/  FFMA R44, R57, UR23, -R30 ;  /* 0x00000017392c7c23 */ /* 0x002fe2000800081e */
[----:B---3--:R-:W-:Y:S01]  /*8ce0*/  @!P6 FMUL R40, R40, R40 ;  /* 0x000000282828e220 */ /* 0x008fe20000400000 */
[----:B------:R-:W-:-:S04]  /*8cf0*/  FSETP.GEU.AND P6, PT, R49, -126, PT ;  /* 0xc2fc00003100780b */ /* 0x000fc80003fce000 */
[----:B------:R-:W-:Y:S01]  /*8d00*/  @!P3 FMUL R52, R52, 0.5 ;  /* 0x3f0000003434b820 */ /* 0x000fe20000400000 */
[----:B------:R-:W1:Y:S01]  /*8d10*/  MUFU.EX2 R48, R48 ;  /* 0x0000003000307308 */ /* 0x000e620000000800 */
[----:B----4-:R-:W-:Y:S01]  /*8d20*/  @!P4 FMUL R34, R34, R34 ;  /* 0x000000222222c220 */ /* 0x010fe20000400000 */
[----:B------:R-:W-:-:S06]  /*8d30*/  FSETP.GEU.AND P4, PT, R53, -126, PT ;  /* 0xc2fc00003500780b */ /* 0x000fcc0003f8e000 */
[----:B------:R3:W4:Y:S01]  /*8d40*/  MUFU.EX2 R38, R52 ;  /* 0x0000003400267308 */ /* 0x0007220000000800 */
[----:B--2---:R-:W-:Y:S01]  /*8d50*/  @!P5 FMUL R45, R45, R45 ;  /* 0x0000002d2d2dd220 */ /* 0x004fe20000400000 */
[----:B------:R-:W-:Y:S01]  /*8d60*/  FSETP.GEU.AND P5, PT, R56, -126, PT ;  /* 0xc2fc00003800780b */ /* 0x000fe20003fae000 */
[----:B------:R-:W-:-:S04]  /*8d70*/  @!P6 FMUL R49, R49, 0.5 ;  /* 0x3f0000003131e820 */ /* 0x000fc80000400000 */
[----:B------:R-:W-:Y:S01]  /*8d80*/  @!P4 FMUL R53, R53, 0.5 ;  /* 0x3f0000003535c820 */ /* 0x000fe20000400000 */
[----:B-1----:R-:W-:Y:S01]  /*8d90*/  @!P2 FMUL R48, R48, R48 ;  /* 0x000000303030a220 */ /* 0x002fe20000400000 */
[----:B------:R-:W-:Y:S01]  /*8da0*/  FSETP.GEU.AND P2, PT, R44, -126, PT ;  /* 0xc2fc00002c00780b */ /* 0x000fe20003f4e000 */
[----:B---3--:R-:W-:Y:S01]  /*8db0*/  FFMA R52, R61, UR23, -R30 ;  /* 0x000000173d347c23 */ /* 0x008fe2000800081e */
[----:B------:R-:W1:Y:S04]  /*8dc0*/  MUFU.EX2 R49, R49 ;  /* 0x0000003100317308 */ /* 0x000e680000000800 */
[----:B------:R-:W-:Y:S01]  /*8dd0*/  @!P5 FMUL R56, R56, 0.5 ;  /* 0x3f0000003838d820 */ /* 0x000fe20000400000 */
[----:B----4-:R-:W-:Y:S01]  /*8de0*/  @!P3 FMUL R38, R38, R38 ;  /* 0x000000262626b220 */ /* 0x010fe20000400000 */
[----:B------:R-:W-:-:S02]  /*8df0*/  FSETP.GEU.AND P3, PT, R52, -126, PT ;  /* 0xc2fc00003400780b */ /* 0x000fc40003f6e000 */
[----:B------:R-:W2:Y:S03]  /*8e00*/  MUFU.EX2 R53, R53 ;  /* 0x0000003500357308 */ /* 0x000ea60000000800 */
[----:B------:R-:W-:-:S05]  /*8e10*/  @!P2 FMUL R44, R44, 0.5 ;  /* 0x3f0000002c2ca820 */ /* 0x000fca0000400000 */
[----:B------:R3:W4:Y:S01]  /*8e20*/  MUFU.EX2 R57, R56 ;  /* 0x0000003800397308 */ /* 0x0007220000000800 */
[----:B-1----:R-:W-:Y:S01]  /*8e30*/  @!P6 FMUL R49, R49, R49 ;  /* 0x000000313131e220 */ /* 0x002fe20000400000 */
[----:B------:R-:W-:Y:S01]  /*8e40*/  FSETP.GEU.AND P6, PT, R60, -126, PT ;  /* 0xc2fc00003c00780b */ /* 0x000fe20003fce000 */
[----:B------:R-:W-:-:S05]  /*8e50*/  @!P3 FMUL R52, R52, 0.5 ;  /* 0x3f0000003434b820 */ /* 0x000fca0000400000 */
[----:B------:R-:W1:Y:S01]  /*8e60*/  MUFU.EX2 R44, R44 ;  /* 0x0000002c002c7308 */ /* 0x000e620000000800 */
[----:B--2---:R-:W-:Y:S01]  /*8e70*/  @!P4 FMUL R53, R53, R53 ;  /* 0x000000353535c220 */ /* 0x004fe20000400000 */
[----:B------:R-:W-:Y:S01]  /*8e80*/  FSETP.GEU.AND P4, PT, R64, -126, PT ;  /* 0xc2fc00004000780b */ /* 0x000fe20003f8e000 */
[--C-:B---3--:R-:W-:Y:S01]  /*8e90*/  FFMA R56, R65, UR23, -R30.reuse ;  /* 0x0000001741387c23 */ /* 0x108fe2000800081e */
[----:B------:R-:W-:-:S03]  /*8ea0*/  FFMA R30, R85, UR23, -R30 ;  /* 0x00000017551e7c23 */ /* 0x000fc6000800081e */
[----:B------:R-:W-:Y:S01]  /*8eb0*/  @!P6 FMUL R60, R60, 0.5 ;  /* 0x3f0000003c3ce820 */ /* 0x000fe20000400000 */
[----:B------:R-:W2:Y:S01]  /*8ec0*/  MUFU.EX2 R78, R52 ;  /* 0x00000034004e7308 */ /* 0x000ea20000000800 */
[----:B----4-:R-:W-:Y:S01]  /*8ed0*/  @!P5 FMUL R57, R57, R57 ;  /* 0x000000393939d220 */ /* 0x010fe20000400000 */
        /* <DEDUP_REMOVED lines=19> */
[----:B------:R-:W-:Y:S02]  /*9010*/  FADD R115, R64, R75 ;  /* 0x0000004b40737221 */ /* 0x000fe40000000000 */
[----:B------:R-:W-:Y:S02]  /*9020*/  FADD R75, R32, R65 ;  /* 0x00000041204b7221 */ /* 0x000fe40000000000 */
[----:B------:R-:W-:Y:S01]  /*9030*/  @!P6 FMUL R69, R69, 0.5 ;  /* 0x3f0000004545e820 */ /* 0x000fe20000400000 */
[----:B------:R4:W5:Y:S01]  /*9040*/  MUFU.EX2 R71, R72 ;  /* 0x0000004800477308 */ /* 0x0009620000000800 */
[----:B--2---:R-:W-:Y:S01]  /*9050*/  @!P5 FMUL R56, R56, R56 ;  /* 0x000000383838d220 */ /* 0x004fe20000400000 */
[----:B------:R-:W-:Y:S01]  /*9060*/  FSETP.GEU.AND P5, PT, R76, -126, PT ;  /* 0xc2fc00004c00780b */ /* 0x000fe20003fae000 */
[----:B-1----:R-:W-:Y:S01]  /*9070*/  FADD R68, -R19, R8 ;  /* 0x0000000813447221 */ /* 0x002fe20000000100 */
[----:B------:R-:W-:Y:S01]  /*9080*/  FADD R19, R33, R62 ;  /* 0x0000003e21137221 */ /* 0x000fe20000000000 */
[----:B------:R-:W-:Y:S01]  /*9090*/  FADD R8, R25, R46 ;  /* 0x0000002e19087221 */ /* 0x000fe20000000000 */
[----:B------:R-:W-:Y:S01]  /*90a0*/  F2FP.F16.F32.PACK_AB R25, R10, R25 ;  /* 0x000000190a19723e */ /* 0x000fe200000000ff */
[----:B------:R-:W-:Y:S01]  /*90b0*/  @!P4 FMUL R73, R73, 0.5 ;  /* 0x3f0000004949c820 */ /* 0x000fe20000400000 */
[----:B------:R1:W-:Y:S01]  /*90c0*/  MUFU.EX2 R52, R69 ;  /* 0x0000004500347308 */ /* 0x0003e20000000800 */
[----:B---3--:R-:W-:Y:S01]  /*90d0*/  @!P2 FMUL R67, R67, R67 ;  /* 0x000000434343a220 */ /* 0x008fe20000400000 */
[----:B------:R-:W-:Y:S01]  /*90e0*/  FSETP.GEU.AND P2, PT, R80, -126, PT ;  /* 0xc2fc00005000780b */ /* 0x000fe20003f4e000 */
[----:B------:R-:W-:Y:S01]  /*90f0*/  FADD R86, R8, R19 ;  /* 0x0000001308567221 */ /* 0x000fe20000000000 */
[----:B------:R-:W-:Y:S01]  /*9100*/  FADD R8, R10, R21 ;  /* 0x000000150a087221 */ /* 0x000fe20000000000 */
[----:B----4-:R-:W-:Y:S01]  /*9110*/  FADD R72, R22, R59 ;  /* 0x0000003b16487221 */ /* 0x010fe20000000000 */
[----:B------:R-:W-:Y:S01]  /*9120*/  FMUL R85, R68, UR23 ;  /* 0x0000001744557c20 */ /* 0x000fe20008400000 */
[----:B------:R-:W-:Y:S01]  /*9130*/  @!P5 FMUL R76, R76, 0.5 ;  /* 0x3f0000004c4cd820 */ /* 0x000fe20000400000 */
[----:B------:R2:W3:Y:S01]  /*9140*/  MUFU.EX2 R60, R73 ;  /* 0x00000049003c7308 */ /* 0x0004e20000000800 */
[----:B-----5:R-:W-:Y:S01]  /*9150*/  @!P3 FMUL R71, R71, R71 ;  /* 0x000000474747b220 */ /* 0x020fe20000400000 */
[----:B------:R-:W-:Y:S01]  /*9160*/  FSETP.GEU.AND P3, PT, R81, -126, PT ;  /* 0xc2fc00005100780b */ /* 0x000fe20003f6e000 */
[----:B-1----:R-:W-:Y:S01]  /*9170*/  FADD R69, R14, R43 ;  /* 0x0000002b0e457221 */ /* 0x002fe20000000000 */
[----:B------:R-:W-:Y:S01]  /*9180*/  FADD R86, R86, R115 ;  /* 0x0000007356567221 */ /* 0x000fe20000000000 */
[----:B------:R-:W-:-:S02]  /*9190*/  F2FP.F16.F32.PACK_AB R33, R18, R33 ;  /* 0x000000211221723e */ /* 0x000fc400000000ff */
[----:B------:R-:W-:Y:S01]  /*91a0*/  @!P2 FMUL R80, R80, 0.5 ;  /* 0x3f0000005050a820 */ /* 0x000fe20000400000 */
[----:B------:R1:W4:Y:S01]  /*91b0*/  MUFU.EX2 R9, R76 ;  /* 0x0000004c00097308 */ /* 0x0003220000000800 */
[----:B--2---:R-:W-:Y:S01]  /*91c0*/  FADD R73, R18, R51 ;  /* 0x0000003312497221 */ /* 0x004fe20000000000 */
[----:B------:R-:W-:Y:S01]  /*91d0*/  FADD R114, R69, R72 ;  /* 0x0000004845727221 */ /* 0x000fe20000000000 */
        /* <DEDUP_REMOVED lines=10> */
[----:B------:R-:W-:Y:S01]  /*9280*/  FADD R69, R12, R23 ;  /* 0x000000170c457221 */ /* 0x000fe20000000000 */
[----:B-1----:R-:W-:Y:S01]  /*9290*/  FADD R76, R20, R55 ;  /* 0x00000037144c7221 */ /* 0x002fe20000000000 */
[----:B------:R-:W-:Y:S01]  /*92a0*/  FADD R112, R8, R73 ;  /* 0x0000004908707221 */ /* 0x000fe20000000000 */
[----:B------:R-:W1:Y:S01]  /*92b0*/  MUFU.EX2 R64, R81 ;  /* 0x0000005100407308 */ /* 0x000e620000000800 */
[----:B----4-:R-:W-:Y:S01]  /*92c0*/  @!P5 FMUL R9, R9, R9 ;  /* 0x000000090909d220 */ /* 0x010fe20000400000 */
[----:B------:R-:W-:Y:S01]  /*92d0*/  FSETP.GEU.AND P5, PT, R84, -126, PT ;  /* 0xc2fc00005400780b */ /* 0x000fe20003fae000 */
[----:B------:R-:W-:Y:S01]  /*92e0*/  FADD R72, R16, R47 ;  /* 0x0000002f10487221 */ /* 0x000fe20000000000 */
[----:B------:R-:W-:Y:S01]  /*92f0*/  FADD R73, R42, R11 ;  /* 0x0000000b2a497221 */ /* 0x000fe20000000000 */
[----:B------:R-:W-:Y:S01]  /*9300*/  FADD R113, R69, R76 ;  /* 0x0000004c45717221 */ /* 0x000fe20000000000 */
[----:B------:R-:W-:Y:S01]  /*9310*/  @!P6 FMUL R52, R52, R52 ;  /* 0x000000343434e220 */ /* 0x000fe20000400000 */
[----:B------:R-:W-:Y:S01]  /*9320*/  @!P4 FMUL R77, R77, 0.5 ;  /* 0x3f0000004d4dc820 */ /* 0x000fe20000400000 */
[----:B------:R-:W-:Y:S01]  /*9330*/  FADD R116, R72, R73 ;  /* 0x0000004948747221 */ /* 0x000fe20000000000 */
[----:B--2---:R-:W-:Y:S01]  /*9340*/  @!P2 FMUL R19, R19, R19 ;  /* 0x000000131313a220 */ /* 0x004fe20000400000 */
[----:B------:R-:W-:Y:S01]  /*9350*/  FSETP.GEU.AND P2, PT, R30, -126, PT ;  /* 0xc2fc00001e00780b */ /* 0x000fe20003f4e000 */
[----:B------:R2:W3:Y:S01]  /*9360*/  MUFU.EX2 R8, R77 ;  /* 0x0000004d00087308 */ /* 0x0004e20000000800 */
[----:B------:R-:W-:Y:S01]  /*9370*/  FSETP.GEU.AND P6, PT, R26, -126, PT ;  /* 0xc2fc00001a00780b */ /* 0x000fe20003fce000 */
[----:B------:R-:W-:Y:S01]  /*9380*/  FADD R80, R48, R19 ;  /* 0x0000001330507221 */ /* 0x000fe20000000000 */
[----:B------:R-:W-:Y:S01]  /*9390*/  FADD R72, R24, R57 ;  /* 0x0000003918487221 */ /* 0x000fe20000000000 */
[----:B------:R-:W-:Y:S01]  /*93a0*/  @!P5 FMUL R84, R84, 0.5 ;  /* 0x3f0000005454d820 */ /* 0x000fe20000400000 */
[----:B------:R-:W-:Y:S01]  /*93b0*/  FADD R73, R15, R44 ;  /* 0x0000002c0f497221 */ /* 0x000fe20000000000 */
[----:B------:R-:W-:Y:S01]  /*93c0*/  FADD R76, R41, R60 ;  /* 0x0000003c294c7221 */ /* 0x000fe20000000000 */
[----:B-1----:R-:W-:Y:S01]  /*93d0*/  @!P3 FMUL R64, R64, R64 ;  /* 0x000000404040b220 */ /* 0x002fe20000400000 */
[----:B------:R-:W1:Y:S01]  /*93e0*/  MUFU.EX2 R69, R84 ;  /* 0x0000005400457308 */ /* 0x000e620000000800 */
[----:B--2---:R-:W-:Y:S01]  /*93f0*/  FADD R77, R40, R71 ;  /* 0x00000047284d7221 */ /* 0x004fe20000000000 */
[----:B------:R-:W-:Y:S01]  /*9400*/  FADD R82, R75, R80 ;  /* 0x000000504b527221 */ /* 0x000fe20000000000 */
[----:B------:R-:W-:Y:S01]  /*9410*/  FADD R80, R73, R76 ;  /* 0x0000004c49507221 */ /* 0x000fe20000000000 */
[----:B------:R-:W-:Y:S01]  /*9420*/  @!P2 FMUL R30, R30, 0.5 ;  /* 0x3f0000001e1ea820 */ /* 0x000fe20000400000 */
[----:B------:R-:W-:Y:S01]  /*9430*/  FADD R79, R72, R77 ;  /* 0x0000004d484f7221 */ /* 0x000fe20000000000 */
[----:B------:R-:W-:Y:S01]  /*9440*/  FSETP.GEU.AND P3, PT, R85, -126, PT ;  /* 0xc2fc00005500780b */ /* 0x000fe20003f6e000 */
[----:B------:R-:W-:Y:S01]  /*9450*/  FADD R73, R63, R56 ;  /* 0x000000383f497221 */ /* 0x000fe20000000000 */
[----:B------:R2:W4:Y:S01]  /*9460*/  MUFU.EX2 R68, R30 ;  /* 0x0000001e00447308 */ /* 0x0005220000000800 */
[----:B------:R-:W-:Y:S01]  /*9470*/  FADD R76, R49, R64 ;  /* 0x00000040314c7221 */ /* 0x000fe20000000000 */
[----:B------:R-:W-:Y:S01]  /*9480*/  FADD R72, R28, R61 ;  /* 0x0000003d1c487221 */ /* 0x000fe20000000000 */
[----:B------:R-:W-:Y:S01]  /*9490*/  FADD R75, R34, R9 ;  /* 0x00000009224b7221 */ /* 0x000fe20000000000 */
[----:B---3--:R-:W-:Y:S01]  /*94a0*/  @!P4 FMUL R8, R8, R8 ;  /* 0x000000080808c220 */ /* 0x008fe20000400000 */
[----:B------:R-:W-:Y:S01]  /*94b0*/  FADD R83, R73, R76 ;  /* 0x0000004c49537221 */ /* 0x000fe20000000000 */
[----:B------:R-:W-:Y:S01]  /*94c0*/  FADD R73, R17, R52 ;  /* 0x0000003411497221 */ /* 0x000fe20000000000 */
[----:B------:R-:W-:Y:S01]  /*94d0*/  FADD R81, R72, R75 ;  /* 0x0000004b48517221 */ /* 0x000fe20000000000 */
[----:B------:R-:W-:Y:S01]  /*94e0*/  FADD R75, R45, R8 ;  /* 0x000000082d4b7221 */ /* 0x000fe20000000000 */
[----:B--2---:R-:W-:Y:S01]  /*94f0*/  FADD R30, R13, R78 ;  /* 0x0000004e0d1e7221 */ /* 0x004fe20000000000 */
[----:B------:R-:W-:Y:S01]  /*9500*/  @!P6 FMUL R26, R26, 0.5 ;  /* 0x3f0000001a1ae820 */ /* 0x000fe20000400000 */
[----:B-1----:R-:W-:Y:S01]  /*9510*/  @!P5 FMUL R69, R69, R69 ;  /* 0x000000454545d220 */ /* 0x002fe20000400000 */
[----:B------:R-:W-:Y:S01]  /*9520*/  FADD R72, R36, R67 ;  /* 0x0000004324487221 */ /* 0x000fe20000000000 */
[----:B------:R-:W-:Y:S01]  /*9530*/  FADD R30, R30, R75 ;  /* 0x0000004b1e1e7221 */ /* 0x000fe20000000000 */
[----:B------:R-:W-:Y:S01]  /*9540*/  @!P3 FMUL R85, R85, 0.5 ;  /* 0x3f0000005555b820 */ /* 0x000fe20000400000 */
[----:B------:R-:W-:Y:S01]  /*9550*/  FADD R77, R38, R69 ;  /* 0x00000045264d7221 */ /* 0x000fe20000000000 */
[----:B------:R-:W-:Y:S01]  /*9560*/  FADD R79, R79, R82 ;  /* 0x000000524f4f7221 */ /* 0x000fe20000000000 */
[----:B----4-:R-:W-:Y:S01]  /*9570*/  @!P2 FMUL R68, R68, R68 ;  /* 0x000000444444a220 */ /* 0x010fe20000400000 */
[----:B------:R-:W-:Y:S01]  /*9580*/  FADD R80, R80, R83 ;  /* 0x0000005350507221 */ /* 0x000fe20000000000 */
[----:B------:R-:W-:Y:S01]  /*9590*/  FADD R72, R72, R77 ;  /* 0x0000004d48487221 */ /* 0x000fe20000000000 */
[----:B------:R-:W1:Y:S01]  /*95a0*/  MUFU.EX2 R85, R85 ;  /* 0x0000005500557308 */ /* 0x000e620000000800 */
[----:B------:R-:W-:Y:S01]  /*95b0*/  FADD R76, R53, R68 ;  /* 0x00000044354c7221 */ /* 0x000fe20000000000 */
[----:B------:R-:W-:Y:S01]  /*95c0*/  FADD R87, R87, R114 ;  /* 0x0000007257577221 */ /* 0x000fe20000000000 */
[----:B------:R-:W-:Y:S01]  /*95d0*/  FADD R72, R81, R72 ;  /* 0x0000004851487221 */ /* 0x000fe20000000000 */
[----:B------:R-:W-:Y:S01]  /*95e0*/  FADD R117, R112, R117 ;  /* 0x0000007570757221 */ /* 0x000fe20000000000 */
[----:B------:R-:W-:Y:S01]  /*95f0*/  FADD R75, R73, R76 ;  /* 0x0000004c494b7221 */ /* 0x000fe20000000000 */
[----:B------:R-:W-:Y:S01]  /*9600*/  FADD R116, R113, R116 ;  /* 0x0000007471747221 */ /* 0x000fe20000000000 */
[----:B------:R-:W-:Y:S01]  /*9610*/  FADD R72, R79, R72 ;  /* 0x000000484f487221 */ /* 0x000fe20000000000 */
[----:B------:R2:W3:Y:S01]  /*9620*/  MUFU.EX2 R73, R26 ;  /* 0x0000001a00497308 */ /* 0x0004e20000000800 */
[----:B------:R-:W-:Y:S01]  /*9630*/  FADD R75, R30, R75 ;  /* 0x0000004b1e4b7221 */ /* 0x000fe20000000000 */
[----:B------:R-:W-:Y:S01]  /*9640*/  FADD R86, R86, R117 ;  /* 0x0000007556567221 */ /* 0x000fe20000000000 */
[----:B------:R-:W-:Y:S01]  /*9650*/  FADD R87, R87, R116 ;  /* 0x0000007457577221 */ /* 0x000fe20000000000 */
[----:B------:R-:W-:Y:S01]  /*9660*/  F2FP.F16.F32.PACK_AB R34, R45, R34 ;  /* 0x000000222d22723e */ /* 0x000fe200000000ff */
[----:B------:R-:W-:Y:S01]  /*9670*/  FADD R75, R80, R75 ;  /* 0x0000004b504b7221 */ /* 0x000fe20000000000 */
[----:B------:R-:W-:Y:S01]  /*9680*/  F2FP.F16.F32.PACK_AB R76, R44, R57 ;  /* 0x000000392c4c723e */ /* 0x000fe200000000ff */
[----:B------:R-:W-:Y:S01]  /*9690*/  FADD R86, R86, R87 ;  /* 0x0000005756567221 */ /* 0x000fe20000000000 */
[----:B------:R-:W-:Y:S01]  /*96a0*/  F2FP.F16.F32.PACK_AB R77, R21, R46 ;  /* 0x0000002e154d723e */ /* 0x000fe200000000ff */
[----:B------:R-:W-:Y:S01]  /*96b0*/  FADD R72, R72, R75 ;  /* 0x0000004b48487221 */ /* 0x000fe20000000000 */
[----:B-1----:R-:W-:Y:S01]  /*96c0*/  @!P3 FMUL R85, R85, R85 ;  /* 0x000000555555b220 */ /* 0x002fe20000400000 */
[----:B--2---:R-:W-:-:S02]  /*96d0*/  F2FP.F16.F32.PACK_AB R26, R13, R28 ;  /* 0x0000001c0d1a723e */ /* 0x004fc400000000ff */
[----:B------:R-:W-:Y:S01]  /*96e0*/  F2FP.F16.F32.PACK_AB R28, R63, R32 ;  /* 0x000000203f1c723e */ /* 0x000fe200000000ff */
[----:B------:R-:W-:Y:S01]  /*96f0*/  FFMA R0, R85, R0, R86 ;  /* 0x0000000055007223 */ /* 0x000fe20000000056 */
[----:B------:R-:W-:Y:S01]  /*9700*/  F2FP.F16.F32.PACK_AB R30, R17, R36 ;  /* 0x00000024111e723e */ /* 0x000fe200000000ff */
[----:B------:R-:W-:Y:S01]  /*9710*/  FMUL R106, R106, R85 ;  /* 0x000000556a6a7220 */ /* 0x000fe20000400000 */
[----:B---3--:R-:W-:Y:S01]  /*9720*/  @!P6 FMUL R73, R73, R73 ;  /* 0x000000494949e220 */ /* 0x008fe20000400000 */
[----:B------:R-:W-:Y:S01]  /*9730*/  F2FP.F16.F32.PACK_AB R38, R53, R38 ;  /* 0x000000263526723e */ /* 0x000fe200000000ff */
[----:B------:R-:W-:Y:S01]  /*9740*/  FMUL R107, R107, R85 ;  /* 0x000000556b6b7220 */ /* 0x000fe20000400000 */
[----:B------:R-:W-:Y:S01]  /*9750*/  F2FP.F16.F32.PACK_AB R44, R56, R65 ;  /* 0x00000041382c723e */ /* 0x000fe200000000ff */
[----:B------:R-:W-:Y:S01]  /*9760*/  FFMA R2, R73, R2, R72 ;  /* 0x0000000249027223 */ /* 0x000fe20000000048 */
[----:B------:R-:W-:Y:S01]  /*9770*/  SHF.L.U32 R72, R7, 0x1f, RZ ;  /* 0x0000001f07487819 */ /* 0x000fe200000006ff */
[-C--:B------:R-:W-:Y:S01]  /*9780*/  FMUL R110, R110, R85.reuse ;  /* 0x000000556e6e7220 */ /* 0x080fe20000400000 */
[----:B------:R-:W-:Y:S01]  /*9790*/  F2FP.F16.F32.PACK_AB R45, R43, R54 ;  /* 0x000000362b2d723e */ /* 0x000fe200000000ff */
[----:B------:R-:W-:Y:S01]  /*97a0*/  FMUL R111, R111, R85 ;  /* 0x000000556f6f7220 */ /* 0x000fe20000400000 */
[----:B------:R1:W2:Y:S01]  /*97b0*/  SYNCS.PHASECHK.TRANS64.TRYWAIT P2, [UR10+0x12000], R72 ;  /* 0x01200048ff0075a7 */ /* 0x0002a2000804014a */
[----:B------:R-:W-:Y:S01]  /*97c0*/  F2FP.F16.F32.PACK_AB R46, R52, R67 ;  /* 0x00000043342e723e */ /* 0x000fe200000000ff */
[-C--:B------:R-:W-:Y:S01]  /*97d0*/  FMUL R98, R98, R85.reuse ;  /* 0x0000005562627220 */ /* 0x080fe20000400000 */
        /* <DEDUP_REMOVED lines=35> */
[----:B------:R-:W-:Y:S01]  /*9a10*/  F2FP.F16.F32.PACK_AB R66, R68, R69 ;  /* 0x000000454442723e */ /* 0x000fe200000000ff */
[----:B-12---:R-:W-:Y:S06]  /*9a20*/  @!P0 BRA `(.L_x_39) ;  /* 0x0000000000048947 */ /* 0x006fec0003800000 */
[----:B------:R-:W-:Y:S01]  /*9a30*/  BPT.TRAP 0x1 ;  /* 0x000000040000795c */ /* 0x000fe20000300000 */
.L_x_39:
[----:B------:R-:W-:Y:S05]  /*9a40*/  @P2 BRA `(.L_x_40) ;  /* 0x0000000000082947 */ /* 0x000fea0003800000 */
[----:B------:R-:W1:Y:S02]  /*9a50*/  SYNCS.PHASECHK.TRANS64.TRYWAIT P2, [UR10+0x12000], R72 ;  /* 0x01200048ff0075a7 */ /* 0x000e64000804014a */
[----:B-1----:R-:W-:Y:S05]  /*9a60*/  @!P2 BRA `(.L_x_41) ;  /* 0x00000034006ca947 */ /* 0x002fea0003800000 */
.L_x_40:
        /* <DEDUP_REMOVED lines=24> */
[----:B------:R-:W-:Y:S01]  /*9bf0*/  UMOV UR14, UR22 ;  /* 0x00000016000e7c82 */ /* 0x000fe20008000000 */
[----:B------:R-:W-:Y:S01]  /*9c00*/  UMOV UR15, 0xc0000010 ;  /* 0xc0000010000f7882 */ /* 0x000fe20000000000 */
[----:B------:R-:W-:Y:S01]  /*9c10*/  UIADD3 UR22, UR10, 0x240, URZ ;  /* 0x000002400a167890 */ /* 0x000fe2000fffe03f */
        /* <DEDUP_REMOVED lines=102> */
.L_x_42:
[----:B------:R-:W-:-:S04]  /*a280*/  ULEA UR10, UR4, UR36, 0x3 ;  /* 0x00000024040a7291 */ /* 0x000fc8000f8e183f */
[----:B------:R-:W-:-:S04]  /*a290*/  UIADD3 UR10, UR10, 0x12028, URZ ;  /* 0x000120280a0a7890 */ /* 0x000fc8000fffe03f */
[----:B------:R-:W-:-:S09]  /*a2a0*/  UPRMT UR10, URZ, 0x654, UR10 ;  /* 0x000006543f0a7896 */ /* 0x000fd2000800000a */
[----:B------:R-:W-:Y:S01]  /*a2b0*/  SYNCS.ARRIVE.TRANS64.RED.A1T0 RZ, [UR10], RZ ;  /* 0x000000ffffff79a7 */ /* 0x000fe2000810040a */
[----:B------:R-:W-:Y:S05]  /*a2c0*/  @P1 BRA `(.L_x_43) ;  /* 0x0000000000041947 */ /* 0x000fea0003800000 */
[----:B------:R-:W-:Y:S01]  /*a2d0*/  BPT.TRAP 0x1 ;  /* 0x000000040000795c */ /* 0x000fe20000300000 */
.L_x_43:
[----:B------:R-:W-:-:S04]  /*a2e0*/  UIADD3 UR4, UR4, 0x1, URZ ;  /* 0x0000000104047890 */ /* 0x000fc8000fffe03f */
[----:B------:R-:W-:-:S04]  /*a2f0*/  UISETP.NE.AND UP0, UPT, UR4, 0x5, UPT ;  /* 0x000000050400788c */ /* 0x000fc8000bf05270 */
[----:B------:R-:W-:Y:S01]  /*a300*/  USEL UR10, UR4, URZ, UP0 ;  /* 0x0000003f040a7287 */ /* 0x000fe20008000000 */
[----:B------:R-:W-:Y:S11]  /*a310*/  @!P0 BRA `(.L_x_44) ;  /* 0x0000000000048947 */ /* 0x000ff60003800000 */
[----:B------:R-:W-:Y:S01]  /*a320*/  BPT.TRAP 0x1 ;  /* 0x000000040000795c */ /* 0x000fe20000300000 */
.L_x_44:
[----:B------:R-:W-:-:S04]  /*a330*/  ULEA UR4, UR10, UR36, 0x3 ;  /* 0x000000240a047291 */ /* 0x000fc8000f8e183f */
[----:B------:R-:W-:-:S04]  /*a340*/  UIADD3 UR4, UR4, 0x12028, URZ ;  /* 0x0001202804047890 */ /* 0x000fc8000fffe03f */
[----:B------:R-:W-:-:S09]  /*a350*/  UPRMT UR4, URZ, 0x654, UR4 ;  /* 0x000006543f047896 */ /* 0x000fd20008000004 */
[----:B------:R-:W-:Y:S01]  /*a360*/  SYNCS.ARRIVE.TRANS64.RED.A1T0 RZ, [UR4], RZ ;  /* 0x000000ffffff79a7 */ /* 0x000fe20008100404 */
[----:B------:R-:W-:Y:S05]  /*a370*/  @P1 BRA `(.L_x_45) ;  /* 0x0000000000041947 */ /* 0x000fea0003800000 */
[----:B------:R-:W-:Y:S01]  /*a380*/  BPT.TRAP 0x1 ;  /* 0x000000040000795c */ /* 0x000fe20000300000 */
.L_x_45:
[----:B------:R-:W-:Y:S01]  /*a390*/  UIADD3 UR7, UR7, 0x1, URZ ;  /* 0x0000000107077890 */ /* 0x000fe2000fffe03f */
[C---:B------:R-:W-:Y:S01]  /*a3a0*/  ISETP.GT.AND P2, PT, R6.reuse, 0x1, PT ;  /* 0x000000010600780c */ /* 0x040fe20003f44270 */
[----:B------:R-:W-:Y:S01]  /*a3b0*/  UIADD3 UR4, UR10, 0x1, URZ ;  /* 0x000000010a047890 */ /* 0x000fe2000fffe03f */
[----:B------:R-:W-:Y:S01]  /*a3c0*/  VIADD R6, R6, 0xffffffff ;  /* 0xffffffff06067836 */ /* 0x000fe20000000000 */
[----:B------:R-:W-:Y:S01]  /*a3d0*/  UISETP.NE.AND UP1, UPT, UR7, 0x5, UPT ;  /* 0x000000050700788c */ /* 0x000fe2000bf25270 */
[----:B------:R-:W-:Y:S01]  /*a3e0*/  IADD3 R4, R4, 0x80, RZ ;  /* 0x0000008004047810 */ /* 0x000fe20007ffe0ff */
[----:B------:R-:W-:Y:S01]  /*a3f0*/  UISETP.NE.AND UP0, UPT, UR4, 0x5, UPT ;  /* 0x000000050400788c */ /* 0x000fe2000bf05270 */
[----:B-1----:R-:W-:Y:S01]  /*a400*/  IMAD.MOV.U32 R9, RZ, RZ, R3 ;  /* 0x000000ffff097224 */ /* 0x002fe200078e0003 */
[----:B------:R-:W-:Y:S01]  /*a410*/  USEL UR10, URZ, 0x1, UP1 ;  /* 0x000000013f0a7887 */ /* 0x000fe20008800000 */
[----:B------:R-:W-:Y:S01]  /*a420*/  MOV R8, R5 ;  /* 0x0000000500087202 */ /* 0x000fe20000000f00 */
[----:B------:R-:W-:-:S02]  /*a430*/  USEL UR4, UR4, URZ, UP0 ;  /* 0x0000003f04047287 */ /* 0x000fc40008000000 */
[----:B------:R-:W-:Y:S02]  /*a440*/  USEL UR7, UR7, URZ, UP1 ;  /* 0x0000003f07077287 */ /* 0x000fe40008800000 */
[----:B------:R-:W-:Y:S01]  /*a450*/  LOP3.LUT R10, R7, UR10, RZ, 0x3c, !PT ;  /* 0x0000000a070a7c12 */ /* 0x000fe2000f8e3cff */
[----:B------:R-:W-:Y:S09]  /*a460*/  @P2 BRA `(.L_x_46) ;  /* 0xffffffc800802947 */ /* 0x000ff2000383ffff */
.L_x_35:
[----:B------:R-:W1:Y:S01]  /*a470*/  SHFL.BFLY PT, R7, R2, 0x1, 0x1f ;  /* 0x0c201f0002077f89 */ /* 0x000e6200000e0000 */
[----:B------:R-:W-:Y:S01]  /*a480*/  BSSY B0, `(.L_x_47) ;  /* 0x0000023000007945 */ /* 0x000fe20003800000 */
[----:B------:R-:W-:Y:S01]  /*a490*/  MOV R8, 0x3f800000 ;  /* 0x3f80000000087802 */ /* 0x000fe20000000f00 */
[----:B------:R-:W-:Y:S01]  /*a4a0*/  IMAD.MOV.U32 R6, RZ, RZ, 0x3f800000 ;  /* 0x3f800000ff067424 */ /* 0x000fe200078e00ff */
[----:B------:R-:W2:Y:S01]  /*a4b0*/  SHFL.BFLY PT, R9, R0, 0x1, 0x1f ;  /* 0x0c201f0000097f89 */ /* 0x000ea200000e0000 */
[----:B------:R-:W-:Y:S01]  /*a4c0*/  MOV R11, 0x7f800000 ;  /* 0x7f800000000b7802 */ /* 0x000fe20000000f00 */
[----:B-1----:R-:W-:Y:S01]  /*a4d0*/  FADD R7, R7, R2 ;  /* 0x0000000207077221 */ /* 0x002fe20000000000 */
[----:B--2---:R-:W-:-:S04]  /*a4e0*/  FADD R14, R9, R0 ;  /* 0x00000000090e7221 */ /* 0x004fc80000000000 */
[----:B------:R-:W1:Y:S01]  /*a4f0*/  SHFL.BFLY PT, R4, R7, 0x2, 0x1f ;  /* 0x0c401f0007047f89 */ /* 0x000e6200000e0000 */
[----:B------:R-:W-:-:S03]  /*a500*/  IMAD.MOV.U32 R9, RZ, RZ, 0x7f800000 ;  /* 0x7f800000ff097424 */ /* 0x000fc600078e00ff */
[----:B------:R-:W2:Y:S01]  /*a510*/  SHFL.BFLY PT, R15, R14, 0x2, 0x1f ;  /* 0x0c401f000e0f7f89 */ /* 0x000ea200000e0000 */
[C---:B-1----:R-:W-:Y:S01]  /*a520*/  FSETP.NE.AND P0, PT, R7.reuse, -R4, PT ;  /* 0x800000040700720b */ /* 0x042fe20003f05000 */
[----:B------:R-:W-:Y:S01]  /*a530*/  FADD R2, R7, R4 ;  /* 0x0000000407027221 */ /* 0x000fe20000000000 */
[----:B--2---:R-:W-:-:S11]  /*a540*/  FADD R4, R14, R15 ;  /* 0x0000000f0e047221 */ /* 0x004fd60000000000 */
[----:B------:R-:W-:Y:S05]  /*a550*/  @!P0 BRA `(.L_x_48) ;  /* 0x0000000000548947 */ /* 0x000fea0003800000 */
[----:B------:R-:W-:Y:S01]  /*a560*/  VIADD R0, R2, 0x1800000 ;  /* 0x0180000002007836 */ /* 0x000fe20000000000 */
[----:B------:R-:W-:Y:S04]  /*a570*/  BSSY B1, `(.L_x_49) ;  /* 0x000000c000017945 */ /* 0x000fe80003800000 */
[----:B------:R-:W-:-:S04]  /*a580*/  LOP3.LUT R0, R0, 0x7f800000, RZ, 0xc0, !PT ;  /* 0x7f80000000007812 */ /* 0x000fc800078ec0ff */
[----:B------:R-:W-:-:S13]  /*a590*/  ISETP.GT.U32.AND P0, PT, R0, 0x1ffffff, PT ;  /* 0x01ffffff0000780c */ /* 0x000fda0003f04070 */
[----:B------:R-:W-:Y:S05]  /*a5a0*/  @P0 BRA `(.L_x_50) ;  /* 0x0000000000100947 */ /* 0x000fea0003800000 */
[----:B------:R-:W-:-:S07]  /*a5b0*/  MOV R12, 0xa5d0 ;  /* 0x0000a5d0000c7802 */ /* 0x000fce0000000f00 */
[----:B------:R-:W-:Y:S05]  /*a5c0*/  CALL.REL.NOINC `($__internal_0_$__cuda_sm20_rcp_rn_f32_slowpath) ;  /* 0x0000002c003c7944 */ /* 0x000fea0003c00000 */
[----:B------:R-:W-:Y:S01]  /*a5d0*/  MOV R6, R0 ;  /* 0x0000000000067202 */ /* 0x000fe20000000f00 */
[----:B------:R-:W-:Y:S06]  /*a5e0*/  BRA `(.L_x_51) ;  /* 0x0000000000107947 */ /* 0x000fec0003800000 */
.L_x_50:
[----:B------:R-:W1:Y:S02]  /*a5f0*/  MUFU.RCP R7, R2 ;  /* 0x0000000200077308 */ /* 0x000e640000001000 */
[----:B-1----:R-:W-:-:S04]  /*a600*/  FFMA R0, R2, R7, -1 ;  /* 0xbf80000002007423 */ /* 0x002fc80000000007 */
[----:B------:R-:W-:-:S04]  /*a610*/  FADD.FTZ R0, -R0, -RZ ;  /* 0x800000ff00007221 */ /* 0x000fc80000010100 */
[----:B------:R-:W-:-:S07]  /*a620*/  FFMA R6, R7, R0, R7 ;  /* 0x0000000007067223 */ /* 0x000fce0000000007 */
.L_x_51:
[----:B------:R-:W-:Y:S05]  /*a630*/  BSYNC B1 ;  /* 0x0000000000017941 */ /* 0x000fea0003800000 */
.L_x_49:
[----:B------:R-:W-:Y:S01]  /*a640*/  FSETP.GEU.AND P0, PT, |R2|, 1.175494350822287508e-38, PT ;  /* 0x008000000200780b */ /* 0x000fe20003f0e200 */
[----:B------:R-:W-:-:S12]  /*a650*/  ULDC UR4, c[0x0][0x600] ;  /* 0x0001800000047ab9 */ /* 0x000fd80000000800 */
[----:B------:R-:W-:-:S04]  /*a660*/  @!P0 FMUL R2, R2, 16777216 ;  /* 0x4b80000002028820 */ /* 0x000fc80000400000 */
[----:B------:R-:W1:Y:S02]  /*a670*/  MUFU.LG2 R0, R2 ;  /* 0x0000000200007308 */ /* 0x000e640000000c00 */
[----:B-1----:R-:W-:-:S04]  /*a680*/  @!P0 FADD R0, R0, -24 ;  /* 0xc1c0000000008421 */ /* 0x002fc80000000000 */
[----:B------:R-:W-:-:S04]  /*a690*/  FMUL R0, R0, 0.69314718246459960938 ;  /* 0x3f31721800007820 */ /* 0x000fc80000400000 */
[----:B------:R-:W-:-:S07]  /*a6a0*/  FFMA R11, R3, UR4, R0 ;  /* 0x00000004030b7c23 */ /* 0x000fce0008000000 */
.L_x_48:
[----:B------:R-:W-:Y:S05]  /*a6b0*/  BSYNC B0 ;  /* 0x0000000000007941 */ /* 0x000fea0003800000 */
.L_x_47:
[----:B------:R-:W-:Y:S01]  /*a6c0*/  FSETP.NE.AND P0, PT, R14, -R15, PT ;  /* 0x8000000f0e00720b */ /* 0x000fe20003f05000 */
[----:B------:R-:W-:Y:S01]  /*a6d0*/  ULDC UR4, c[0x0][0x608] ;  /* 0x0001820000047ab9 */ /* 0x000fe20000000800 */
[----:B------:R-:W-:Y:S01]  /*a6e0*/  BSSY B0, `(.L_x_52) ;  /* 0x0000025000007945 */ /* 0x000fe20003800000 */
[----:B------:R-:W-:-:S04]  /*a6f0*/  FMUL R6, R6, UR4 ;  /* 0x0000000406067c20 */ /* 0x000fc80008400000 */
        /* <DEDUP_REMOVED lines=12> */
[----:B------:R-:W-:Y:S06]  /*a7c0*/  @!P0 BRA `(.L_x_53) ;  /* 0x0000000000588947 */ /* 0x000fec0003800000 */
[----:B------:R-:W-:Y:S01]  /*a7d0*/  VIADD R0, R4, 0x1800000 ;  /* 0x0180000004007836 */ /* 0x000fe20000000000 */
[----:B------:R-:W-:Y:S04]  /*a7e0*/  BSSY B1, `(.L_x_54) ;  /* 0x000000d000017945 */ /* 0x000fe80003800000 */
[----:B------:R-:W-:-:S04]  /*a7f0*/  LOP3.LUT R0, R0, 0x7f800000, RZ, 0xc0, !PT ;  /* 0x7f80000000007812 */ /* 0x000fc800078ec0ff */
[----:B------:R-:W-:-:S13]  /*a800*/  ISETP.GT.U32.AND P0, PT, R0, 0x1ffffff, PT ;  /* 0x01ffffff0000780c */ /* 0x000fda0003f04070 */
[----:B------:R-:W-:Y:S05]  /*a810*/  @P0 BRA `(.L_x_55) ;  /* 0x0000000000140947 */ /* 0x000fea0003800000 */
[----:B------:R-:W-:Y:S02]  /*a820*/  MOV R2, R4 ;  /* 0x0000000400027202 */ /* 0x000fe40000000f00 */
[----:B------:R-:W-:-:S07]  /*a830*/  MOV R12, 0xa850 ;  /* 0x0000a850000c7802 */ /* 0x000fce0000000f00 */
[----:B------:R-:W-:Y:S05]  /*a840*/  CALL.REL.NOINC `($__internal_0_$__cuda_sm20_rcp_rn_f32_slowpath) ;  /* 0x00000028009c7944 */ /* 0x000fea0003c00000 */
[----:B------:R-:W-:Y:S01]  /*a850*/  IMAD.MOV.U32 R8, RZ, RZ, R0 ;  /* 0x000000ffff087224 */ /* 0x000fe200078e0000 */
[----:B------:R-:W-:Y:S06]  /*a860*/  BRA `(.L_x_56) ;  /* 0x0000000000107947 */ /* 0x000fec0003800000 */
.L_x_55:
[----:B------:R-:W1:Y:S02]  /*a870*/  MUFU.RCP R3, R4 ;  /* 0x0000000400037308 */ /* 0x000e640000001000 */
[----:B-1----:R-:W-:-:S04]  /*a880*/  FFMA R0, R4, R3, -1 ;  /* 0xbf80000004007423 */ /* 0x002fc80000000003 */
[----:B------:R-:W-:-:S04]  /*a890*/  FADD.FTZ R0, -R0, -RZ ;  /* 0x800000ff00007221 */ /* 0x000fc80000010100 */
[----:B------:R-:W-:-:S07]  /*a8a0*/  FFMA R8, R3, R0, R3 ;  /* 0x0000000003087223 */ /* 0x000fce0000000003 */
.L_x_56:
[----:B------:R-:W-:Y:S05]  /*a8b0*/  BSYNC B1 ;  /* 0x0000000000017941 */ /* 0x000fea0003800000 */
.L_x_54:
[----:B------:R-:W-:Y:S01]  /*a8c0*/  FSETP.GEU.AND P0, PT, |R4|, 1.175494350822287508e-38, PT ;  /* 0x008000000400780b */ /* 0x000fe20003f0e200 */
[----:B------:R-:W-:-:S12]  /*a8d0*/  ULDC UR4, c[0x0][0x600] ;  /* 0x0001800000047ab9 */ /* 0x000fd80000000800 */
[----:B------:R-:W-:-:S04]  /*a8e0*/  @!P0 FMUL R4, R4, 16777216 ;  /* 0x4b80000004048820 */ /* 0x000fc80000400000 */
[----:B------:R-:W1:Y:S02]  /*a8f0*/  MUFU.LG2 R0, R4 ;  /* 0x0000000400007308 */ /* 0x000e640000000c00 */
[----:B-1----:R-:W-:-:S04]  /*a900*/  @!P0 FADD R0, R0, -24 ;  /* 0xc1c0000000008421 */ /* 0x002fc80000000000 */
[----:B------:R-:W-:-:S04]  /*a910*/  FMUL R0, R0, 0.69314718246459960938 ;  /* 0x3f31721800007820 */ /* 0x000fc80000400000 */
[----:B------:R-:W-:-:S07]  /*a920*/  FFMA R9, R5, UR4, R0 ;  /* 0x0000000405097c23 */ /* 0x000fce0008000000 */
.L_x_53:
[----:B------:R-:W-:Y:S05]  /*a930*/  BSYNC B0 ;  /* 0x0000000000007941 */ /* 0x000fea0003800000 */
.L_x_52:
[----:B------:R-:W-:Y:S01]  /*a940*/  UISETP.NE.AND UP0, UPT, UR37, 0x1, UPT ;  /* 0x000000012500788c */ /* 0x000fe2000bf05270 */
[----:B------:R-:W1:Y:S01]  /*a950*/  S2R R2, SR_TID.X ;  /* 0x0000000000027919 */ /* 0x000e620000002100 */
[----:B------:R-:W-:Y:S02]  /*a960*/  ULDC.64 UR8, c[0x0][0x208] ;  /* 0x0000820000087ab9 */ /* 0x000fe40000000a00 */
[----:B------:R-:W-:-:S06]  /*a970*/  USEL UR4, URZ, 0x1, UP0 ;  /* 0x000000013f047887 */ /* 0x000fcc0008000000 */
[----:B------:R-:W-:Y:S01]  /*a980*/  MOV R0, UR4 ;  /* 0x0000000400007c02 */ /* 0x000fe20008000f00 */
[----:B------:R-:W-:Y:S02]  /*a990*/  ULDC UR4, c[0x0][0x608] ;  /* 0x0001820000047ab9 */ /* 0x000fe40000000800 */
[----:B------:R-:W-:Y:S01]  /*a9a0*/  FMUL R8, R8, UR4 ;  /* 0x0000000408087c20 */ /* 0x000fe20008400000 */
[----:B------:R-:W-:-:S04]  /*a9b0*/  SHF.L.U32 R0, R0, 0x1f, RZ ;  /* 0x0000001f00007819 */ /* 0x000fc800000006ff */
[----:B------:R-:W2:Y:S01]  /*a9c0*/  SYNCS.PHASECHK.TRANS64.TRYWAIT P0, [UR20+0x8], R0 ;  /* 0x00000800ff0075a7 */ /* 0x000ea20008000154 */
[C---:B-1----:R-:W-:Y:S02]  /*a9d0*/  LOP3.LUT P1, R18, R2.reuse, 0x3, RZ, 0xc0, !PT ;  /* 0x0000000302127812 */ /* 0x042fe4000782c0ff */
[----:B------:R-:W-:Y:S01]  /*a9e0*/  LOP3.LUT R16, R2, 0x7f, RZ, 0xc0, !PT ;  /* 0x0000007f02107812 */ /* 0x000fe200078ec0ff */
[----:B--2---:R-:W-:Y:S10]  /*a9f0*/  @!P0 BRA `(.L_x_57) ;  /* 0x0000002400a08947 */ /* 0x004ff40003800000 */
.L_x_109:
[----:B------:R-:W-:Y:S01]  /*aa00*/  USHF.L.U32 UR42, UR42, 0x6, URZ ;  /* 0x000000062a2a7899 */ /* 0x000fe2000800063f */
[----:B------:R-:W-:Y:S01]  /*aa10*/  BSSY B0, `(.L_x_58) ;  /* 0x0000018000007945 */ /* 0x000fe20003800000 */
[----:B------:R-:W-:-:S03]  /*aa20*/  SHF.R.U32.HI R17, RZ, 0x5, R16 ;  /* 0x00000005ff117819 */ /* 0x000fc60000011610 */
[----:B------:R-:W-:Y:S07]  /*aa30*/  @P1 BRA `(.L_x_59) ;  /* 0x0000000000541947 */ /* 0x000fee0003800000 */
[----:B------:R-:W2:Y:S01]  /*aa40*/  S2UR UR4, SR_CTAID.Y ;  /* 0x00000000000479c3 */ /* 0x000ea20000002600 */
[----:B-1----:R-:W-:Y:S01]  /*aa50*/  SHF.R.U32.HI R0, RZ, 0x2, R2 ;  /* 0x00000002ff007819 */ /* 0x002fe20000011602 */
[----:B------:R-:W-:Y:S01]  /*aa60*/  IMAD.SHL.U32 R3, R17, 0x10, RZ ;  /* 0x0000001011037824 */ /* 0x000fe200078e00ff */
[----:B------:R-:W-:Y:S02]  /*aa70*/  ULDC.64 UR6, c[0x0][0x688] ;  /* 0x0001a20000067ab9 */ /* 0x000fe40000000a00 */
[----:B------:R-:W-:-:S03]  /*aa80*/  LOP3.LUT R0, R0, 0x7, RZ, 0xc0, !PT ;  /* 0x0000000700007812 */ /* 0x000fc600078ec0ff */
[----:B------:R-:W1:Y:S01]  /*aa90*/  S2UR UR5, SR_CTAID.Z ;  /* 0x00000000000579c3 */ /* 0x000e620000002700 */
[----:B------:R-:W-:-:S04]  /*aaa0*/  LOP3.LUT R0, R3, 0xfffffff0, R0, 0xe2, !PT ;  /* 0xfffffff003007812 */ /* 0x000fc800078ee200 */
[----:B------:R-:W-:-:S05]  /*aab0*/  IADD3 R3, R0, UR42, RZ ;  /* 0x0000002a00037c10 */ /* 0x000fca000fffe0ff */
[----:B------:R-:W-:Y:S01]  /*aac0*/  VIADD R2, R3, 0x8 ;  /* 0x0000000803027836 */ /* 0x000fe20000000000 */
[----:B--2---:R-:W-:-:S04]  /*aad0*/  UIMAD UR4, UR4, UR6, UR42 ;  /* 0x00000006040472a4 */ /* 0x004fc8000f8e022a */
[----:B-1----:R-:W-:-:S03]  /*aae0*/  UIMAD UR4, UR5, UR7, UR4 ;  /* 0x00000007050472a4 */ /* 0x002fc6000f8e0204 */
[----:B------:R-:W-:Y:S02]  /*aaf0*/  ULDC UR5, c[0x0][0x288] ;  /* 0x0000a20000057ab9 */ /* 0x000fe40000000800 */
[----:B------:R-:W-:Y:S02]  /*ab00*/  ISETP.GE.U32.AND P0, PT, R3, UR5, PT ;  /* 0x0000000503007c0c */ /* 0x000fe4000bf06070 */
[----:B------:R-:W-:Y:S02]  /*ab10*/  IADD3 R0, P2, R0, UR4, RZ ;  /* 0x0000000400007c10 */ /* 0x000fe4000ff5e0ff */
[----:B------:R-:W-:Y:S01]  /*ab20*/  ISETP.GE.U32.AND P1, PT, R2, UR5, PT ;  /* 0x0000000502007c0c */ /* 0x000fe2000bf26070 */
[----:B------:R-:W-:Y:S01]  /*ab30*/  ULDC.64 UR4, c[0x0][0x680] ;  /* 0x0001a00000047ab9 */ /* 0x000fe20000000a00 */
[----:B------:R-:W-:Y:S02]  /*ab40*/  IADD3.X R3, RZ, RZ, RZ, P2, !PT ;  /* 0x000000ffff037210 */ /* 0x000fe400017fe4ff */
[----:B------:R-:W-:-:S04]  /*ab50*/  LEA R2, P2, R0, UR4, 0x2 ;  /* 0x0000000400027c11 */ /* 0x000fc8000f8410ff */
[----:B------:R-:W-:-:S05]  /*ab60*/  LEA.HI.X R3, R0, UR5, R3, 0x2, P2 ;  /* 0x0000000500037c11 */ /* 0x000fca00090f1403 */
[----:B------:R2:W-:Y:S04]  /*ab70*/  @!P0 STG.E desc[UR8][R2.64], R11 ;  /* 0x0000000b02008986 */ /* 0x0005e8000c101908 */
[----:B------:R2:W-:Y:S02]  /*ab80*/  @!P1 STG.E desc[UR8][R2.64+0x20], R9 ;  /* 0x0000200902009986 */ /* 0x0005e4000c101908 */
.L_x_59:
[----:B------:R-:W-:Y:S05]  /*ab90*/  BSYNC B0 ;  /* 0x0000000000007941 */ /* 0x000fea0003800000 */
.L_x_58:
[----:B------:R-:W-:Y:S01]  /*aba0*/  ULDC.64 UR4, c[0x0][0x730] ;  /* 0x0001cc0000047ab9 */ /* 0x000fe20000000a00 */
[-C--:B------:R-:W-:Y:S01]  /*abb0*/  FMUL R106, R106, R8.reuse ;  /* 0x000000086a6a7220 */ /* 0x080fe20000400000 */
[----:B------:R-:W-:Y:S01]  /*abc0*/  ISETP.NE.U32.AND P0, PT, RZ, UR4, PT ;  /* 0x00000004ff007c0c */ /* 0x000fe2000bf05070 */
[-C--:B------:R-:W-:Y:S01]  /*abd0*/  FMUL R36, R107, R8.reuse ;  /* 0x000000086b247220 */ /* 0x080fe20000400000 */
[-C--:B------:R-:W-:Y:S01]  /*abe0*/  FMUL R110, R110, R8.reuse ;  /* 0x000000086e6e7220 */ /* 0x080fe20000400000 */
[-C--:B------:R-:W-:Y:S01]  /*abf0*/  FMUL R38, R111, R8.reuse ;  /* 0x000000086f267220 */ /* 0x080fe20000400000 */
[----:B------:R-:W-:Y:S01]  /*ac00*/  ISETP.NE.AND.EX P0, PT, RZ, UR5, PT, P0 ;  /* 0x00000005ff007c0c */ /* 0x000fe2000bf05300 */
[-C--:B------:R-:W-:Y:S01]  /*ac10*/  FMUL R98, R98, R8.reuse ;  /* 0x0000000862627220 */ /* 0x080fe20000400000 */
[-C--:B------:R-:W-:Y:S01]  /*ac20*/  FMUL R40, R99, R8.reuse ;  /* 0x0000000863287220 */ /* 0x080fe20000400000 */
[-C--:B------:R-:W-:Y:S01]  /*ac30*/  FMUL R102, R102, R8.reuse ;  /* 0x0000000866667220 */ /* 0x080fe20000400000 */
[-C--:B------:R-:W-:Y:S01]  /*ac40*/  FMUL R42, R103, R8.reuse ;  /* 0x00000008672a7220 */ /* 0x080fe20000400000 */
[-C--:B------:R-:W-:Y:S01]  /*ac50*/  FMUL R90, R90, R8.reuse ;  /* 0x000000085a5a7220 */ /* 0x080fe20000400000 */
[-C--:B------:R-:W-:Y:S01]  /*ac60*/  FMUL R44, R91, R8.reuse ;  /* 0x000000085b2c7220 */ /* 0x080fe20000400000 */
[-C--:B------:R-:W-:Y:S01]  /*ac70*/  FMUL R94, R94, R8.reuse ;  /* 0x000000085e5e7220 */ /* 0x080fe20000400000 */
[----:B------:R-:W-:-:S05]  /*ac80*/  FMUL R46, R95, R8 ;  /* 0x000000085f2e7220 */ /* 0x000fca0000400000 */
[----:B------:R-:W-:Y:S05]  /*ac90*/  @P0 BRA `(.L_x_60) ;  /* 0x0000000000200947 */ /* 0x000fea0003800000 */
[----:B------:R-:W-:Y:S02]  /*aca0*/  ULDC.64 UR4, c[0x0][0x728] ;  /* 0x0001ca0000047ab9 */ /* 0x000fe40000000a00 */
[----:B------:R-:W-:-:S04]  /*acb0*/  ISETP.NE.U32.AND P0, PT, RZ, UR4, PT ;  /* 0x00000004ff007c0c */ /* 0x000fc8000bf05070 */
[----:B------:R-:W-:-:S13]  /*acc0*/  ISETP.NE.AND.EX P0, PT, RZ, UR5, PT, P0 ;  /* 0x00000005ff007c0c */ /* 0x000fda000bf05300 */
[----:B------:R-:W-:Y:S05]  /*acd0*/  @!P0 BRA `(.L_x_61) ;  /* 0x00000000000c8947 */ /* 0x000fea0003800000 */
[----:B-12---:R-:W1:Y:S02]  /*ace0*/  LDC.64 R2, c[0x0][0x728] ;  /* 0x0001ca00ff027b82 */ /* 0x006e640000000a00 */
[----:B-1----:R4:W5:Y:S01]  /*acf0*/  LDG.E R2, desc[UR8][R2.64] ;  /* 0x0000000802027981 */ /* 0x002962000c1e1900 */
[----:B------:R-:W-:Y:S05]  /*ad00*/  BRA `(.L_x_60) ;  /* 0x0000000000047947 */ /* 0x000fea0003800000 */
.L_x_61:
[----:B--2---:R-:W3:Y:S02]  /*ad10*/  LDC R2, c[0x0][0x720] ;  /* 0x0001c800ff027b82 */ /* 0x004ee40000000800 */
.L_x_60:
[----:B-1----:R-:W-:Y:S01]  /*ad20*/  MOV R0, RZ ;  /* 0x000000ff00007202 */ /* 0x002fe20000000f00 */
[----:B---3-5:R-:W-:-:S03]  /*ad30*/  IMAD.MOV.U32 R27, RZ, RZ, R2 ;  /* 0x000000ffff1b7224 */ /* 0x028fc600078e0002 */
[----:B------:R-:W-:-:S13]  /*ad40*/  LOP3.LUT P0, RZ, R0, 0x9f, RZ, 0xc0, !PT ;  /* 0x0000009f00ff7812 */ /* 0x000fda000780c0ff */
[----:B------:R-:W-:Y:S05]  /*ad50*/  @!P0 BRA `(.L_x_62) ;  /* 0x0000000000408947 */ /* 0x000fea0003800000 */
[----:B------:R-:W-:Y:S01]  /*ad60*/  MOV R0, 0x0 ;  /* 0x0000000000007802 */ /* 0x000fe20000000f00 */
[----:B------:R-:W-:Y:S01]  /*ad70*/  ULDC.64 UR4, c[0x4][0x70] ;  /* 0x01001c0000047ab9 */ /* 0x000fe20000000a00 */
[----:B------:R-:W-:Y:S01]  /*ad80*/  ULDC.64 UR6, c[0x4][0x8] ;  /* 0x0100020000067ab9 */ /* 0x000fe20000000a00 */
[----:B------:R-:W-:Y:S01]  /*ad90*/  MOV R4, UR4 ;  /* 0x0000000400047c02 */ /* 0x000fe20008000f00 */
[----:B--2-4-:R1:W2:Y:S01]  /*ada0*/  LDC.64 R2, c[0x4][R0] ;  /* 0x0100000000027b82 */ /* 0x0142a20000000a00 */
[----:B------:R-:W-:Y:S01]  /*adb0*/  IMAD.U32 R5, RZ, RZ, UR5 ;  /* 0x00000005ff057e24 */ /* 0x000fe2000f8e00ff */
[----:B------:R-:W-:Y:S01]  /*adc0*/  ULDC.64 UR4, c[0x4][0x78] ;  /* 0x01001e0000047ab9 */ /* 0x000fe20000000a00 */
[----:B------:R-:W-:Y:S01]  /*add0*/  MOV R10, UR6 ;  /* 0x00000006000a7c02 */ /* 0x000fe20008000f00 */
[----:B------:R-:W-:Y:S01]  /*ade0*/  IMAD.U32 R7, RZ, RZ, UR5 ;  /* 0x00000005ff077e24 */ /* 0x000fe2000f8e00ff */
[----:B------:R-:W-:Y:S01]  /*adf0*/  MOV R6, UR4 ;  /* 0x0000000400067c02 */ /* 0x000fe20008000f00 */
[----:B------:R-:W-:Y:S01]  /*ae00*/  IMAD.U32 R11, RZ, RZ, UR7 ;  /* 0x00000007ff0b7e24 */ /* 0x000fe2000f8e00ff */
[----:B------:R-:W-:Y:S01]  /*ae10*/  MOV R8, 0x70 ;  /* 0x0000007000087802 */ /* 0x000fe20000000f00 */
[----:B------:R-:W-:Y:S01]  /*ae20*/  IMAD.MOV.U32 R12, RZ, RZ, 0x1 ;  /* 0x00000001ff0c7424 */ /* 0x000fe200078e00ff */
[----:B-1----:R-:W-:-:S07]  /*ae30*/  MOV R13, RZ ;  /* 0x000000ff000d7202 */ /* 0x002fce0000000f00 */
[----:B------:R-:W-:-:S07]  /*ae40*/  LEPC R20, `(.L_x_62) ;  /* 0x000000001014794e */ /* 0x000fce0000000000 */
[----:B--2---:R-:W-:Y:S05]  /*ae50*/  CALL.ABS.NOINC R2 ;  /* 0x0000000002007343 */ /* 0x004fea0003c00000 */
.L_x_62:
[----:B------:R-:W-:Y:S01]  /*ae60*/  MOV R0, UR37 ;  /* 0x0000002500007c02 */ /* 0x000fe20008000f00 */
[----:B------:R-:W-:-:S04]  /*ae70*/  IMAD.U32 R19, RZ, RZ, UR36 ;  /* 0x00000024ff137e24 */ /* 0x000fc8000f8e00ff */
[----:B------:R-:W-:-:S04]  /*ae80*/  IMAD R19, R0, 0x1100, R19 ;  /* 0x0000110000137824 */ /* 0x000fc800078e0213 */
[----:B------:R-:W-:-:S05]  /*ae90*/  VIADD R22, R19, 0xffffef00 ;  /* 0xffffef0013167836 */ /* 0x000fca0000000000 */
        /* <DEDUP_REMOVED lines=18> */
.L_x_63:
[----:B------:R-:W1:Y:S01]  /*afc0*/  S2R R5, SR_TID.X ;  /* 0x0000000000057919 */ /* 0x000e620000002100 */
[----:B------:R-:W-:Y:S01]  /*afd0*/  ULDC.64 UR4, c[0x0][0x730] ;  /* 0x0001cc0000047ab9 */ /* 0x000fe20000000a00 */
[----:B------:R-:W-:Y:S02]  /*afe0*/  IADD3 R16, R16, 0x1f, RZ ;  /* 0x0000001f10107810 */ /* 0x000fe40007ffe0ff */
[----:B------:R-:W-:Y:S02]  /*aff0*/  ISETP.NE.U32.AND P0, PT, RZ, UR4, PT ;  /* 0x00000004ff007c0c */ /* 0x000fe4000bf05070 */
[----:B------:R-:W-:Y:S02]  /*b000*/  LEA R17, R17, R18, 0x4 ;  /* 0x0000001211117211 */ /* 0x000fe400078e20ff */
[----:B------:R-:W-:-:S13]  /*b010*/  ISETP.NE.AND.EX P0, PT, RZ, UR5, PT, P0 ;  /* 0x00000005ff007c0c */ /* 0x000fda000bf05300 */
[----:B------:R-:W3:Y:S01]  /*b020*/  @P0 LDC R27, c[0x0][0x720] ;  /* 0x0001c800ff1b0b82 */ /* 0x000ee20000000800 */
[----:B------:R-:W-:Y:S01]  /*b030*/  ISETP.GT.U32.AND P0, PT, R16, 0x3e, PT ;  /* 0x0000003e1000780c */ /* 0x000fe20003f04070 */
[----:B-1----:R-:W-:Y:S01]  /*b040*/  IMAD.SHL.U32 R0, R5, 0x10, RZ ;  /* 0x0000001005007824 */ /* 0x002fe200078e00ff */
[----:B--2---:R-:W-:-:S04]  /*b050*/  SHF.R.U32.HI R2, RZ, 0x1, R5 ;  /* 0x00000001ff027819 */ /* 0x004fc80000011605 */
[C---:B----4-:R-:W-:Y:S02]  /*b060*/  LOP3.LUT R3, R0.reuse, 0x40, RZ, 0xc0, !PT ;  /* 0x0000004000037812 */ /* 0x050fe400078ec0ff */
[----:B------:R-:W-:Y:S02]  /*b070*/  LOP3.LUT R0, R0, 0x80, RZ, 0xc0, !PT ;  /* 0x0000008000007812 */ /* 0x000fe400078ec0ff */
[----:B------:R-:W-:Y:S01]  /*b080*/  LOP3.LUT R4, R3, 0x8, R2, 0xf8, !PT ;  /* 0x0000000803047812 */ /* 0x000fe200078ef802 */
[----:B------:R-:W-:Y:S02]  /*b090*/  IMAD.SHL.U32 R3, R5, 0x2, RZ ;  /* 0x0000000205037824 */ /* 0x000fe400078e00ff */
[----:B------:R-:W-:Y:S02]  /*b0a0*/  IMAD.U32 R2, R17, 0x10, R0 ;  /* 0x0000001011027824 */ /* 0x000fe400078e0000 */
[-C--:B---3--:R-:W-:Y:S01]  /*b0b0*/  FMUL R0, R104, R27.reuse ;  /* 0x0000001b68007220 */ /* 0x088fe20000400000 */
[-C--:B------:R-:W-:Y:S01]  /*b0c0*/  FMUL R5, R36, R27.reuse ;  /* 0x0000001b24057220 */ /* 0x080fe20000400000 */
[----:B------:R-:W-:Y:S01]  /*b0d0*/  LOP3.LUT R3, R4, 0x8, R3, 0x78, !PT ;  /* 0x0000000804037812 */ /* 0x000fe200078e7803 */
[-C--:B------:R-:W-:Y:S01]  /*b0e0*/  FMUL R4, R108, R27.reuse ;  /* 0x0000001b6c047220 */ /* 0x080fe20000400000 */
[-C--:B------:R-:W-:Y:S01]  /*b0f0*/  FMUL R7, R26, R27.reuse ;  /* 0x0000001b1a077220 */ /* 0x080fe20000400000 */
[----:B------:R-:W-:Y:S01]  /*b100*/  FMUL R6, R110, R27 ;  /* 0x0000001b6e067220 */ /* 0x000fe20000400000 */
[----:B------:R-:W-:Y:S01]  /*b110*/  IADD3 R8, R2, R3, RZ ;  /* 0x0000000302087210 */ /* 0x000fe20007ffe0ff */
        /* <DEDUP_REMOVED lines=22> */
[----:B------:R-:W-:Y:S01]  /*b280*/  F2FP.F16.F32.PACK_AB R31, R9, R6 ;  /* 0x00000006091f723e */ /* 0x000fe200000000ff */
[----:B------:R-:W-:Y:S06]  /*b290*/  @P0 BRA `(.L_x_64) ;  /* 0x0000000000040947 */ /* 0x000fec0003800000 */
[----:B------:R-:W-:-:S04]  /*b2a0*/  DEPBAR.LE SB0, 0x1 ;  /* 0x000080400000791a */ /* 0x000fc80000000000 */
.L_x_64:
[----:B------:R-:W-:Y:S05]  /*b2b0*/  WARPSYNC.ALL ;  /* 0x0000000000007948 */ /* 0x000fea0003800000 */
[----:B------:R-:W-:Y:S01]  /*b2c0*/  BAR.SYNC.DEFER_BLOCKING 0x1, 0x80 ;  /* 0x0042000000007b1d */ /* 0x000fe20000010000 */
[C---:B------:R-:W-:Y:S01]  /*b2d0*/  IMAD R22, R8.reuse, 0x2, R22 ;  /* 0x0000000208167824 */ /* 0x040fe200078e0216 */
[----:B------:R-:W-:Y:S02]  /*b2e0*/  LEA R8, R8, R19, 0x1 ;  /* 0x0000001308087211 */ /* 0x000fe400078e08ff */
[----:B------:R-:W-:Y:S02]  /*b2f0*/  F2FP.F16.F32.PACK_AB R4, R10, R11 ;  /* 0x0000000b0a04723e */ /* 0x000fe400000000ff */
[----:B------:R-:W-:Y:S01]  /*b300*/  BSSY B0, `(.L_x_65) ;  /* 0x0000018000007945 */ /* 0x000fe20003800000 */
[----:B------:R-:W-:-:S02]  /*b310*/  F2FP.F16.F32.PACK_AB R5, R12, R13 ;  /* 0x0000000d0c05723e */ /* 0x000fc400000000ff */
[----:B------:R-:W-:Y:S02]  /*b320*/  F2FP.F16.F32.PACK_AB R6, R14, R15 ;  /* 0x0000000f0e06723e */ /* 0x000fe400000000ff */
[----:B------:R-:W-:Y:S01]  /*b330*/  F2FP.F16.F32.PACK_AB R7, R16, R17 ;  /* 0x000000111007723e */ /* 0x000fe200000000ff */
[----:B------:R1:W-:Y:S01]  /*b340*/  STSM.16.M88.4 [R8+-0x1100], R28 ;  /* 0xffef001c08007844 */ /* 0x0003e20000000200 */
[----:B------:R-:W-:Y:S01]  /*b350*/  @!PT LDS RZ, [RZ] ;  /* 0x00000000fffff984 */ /* 0x000fe20000000800 */
[----:B------:R-:W-:Y:S01]  /*b360*/  @!PT LDS RZ, [RZ] ;  /* 0x00000000fffff984 */ /* 0x000fe20000000800 */
[----:B------:R-:W-:Y:S01]  /*b370*/  @!PT LDS RZ, [RZ] ;  /* 0x00000000fffff984 */ /* 0x000fe20000000800 */
[----:B------:R-:W-:Y:S01]  /*b380*/  @!PT LDS RZ, [RZ] ;  /* 0x00000000fffff984 */ /* 0x000fe20000000800 */
[----:B------:R2:W-:Y:S06]  /*b390*/  MEMBAR.ALL.CTA ;  /* 0x0000000000007992 */ /* 0x0005ec0000008000 */
[----:B--2---:R-:W2:Y:S02]  /*b3a0*/  FENCE.VIEW.ASYNC.S ;  /* 0x00000000000073c6 */ /* 0x004ea40000000000 */
[----:B--2---:R-:W-:Y:S06]  /*b3b0*/  BAR.SYNC.DEFER_BLOCKING 0x1, 0x80 ;  /* 0x0042000000007b1d */ /* 0x004fec0000010000 */
[----:B------:R-:W-:Y:S05]  /*b3c0*/  @P0 BRA `(.L_x_66) ;  /* 0x00000000002c0947 */ /* 0x000fea0003800000 */
[----:B------:R-:W-:Y:S01]  /*b3d0*/  S2UR UR44, SR_CTAID.Z ;  /* 0x00000000002c79c3 */ /* 0x000fe20000002700 */
[----:B------:R-:W-:Y:S01]  /*b3e0*/  R2UR UR40, R19 ;  /* 0x00000000132872ca */ /* 0x000fe200000e0000 */
[----:B------:R-:W-:Y:S01]  /*b3f0*/  ULDC.64 UR4, c[0x0][0x198] ;  /* 0x0000660000047ab9 */ /* 0x000fe20000000a00 */
[----:B------:R-:W-:Y:S01]  /*b400*/  UMOV UR41, URZ ;  /* 0x0000003f00297c82 */ /* 0x000fe20008000000 */
[----:B------:R-:W-:-:S04]  /*b410*/  UIADD3 UR4, UP0, UR4, 0x670, URZ ;  /* 0x0000067004047890 */ /* 0x000fc8000ff1e03f */
[----:B------:R-:W2:Y:S01]  /*b420*/  S2UR UR43, SR_CTAID.Y ;  /* 0x00000000002b79c3 */ /* 0x000ea20000002600 */
[----:B------:R-:W-:-:S05]  /*b430*/  UIADD3.X UR5, URZ, UR5, URZ, UP0, !UPT ;  /* 0x000000053f057290 */ /* 0x000fca00087fe43f */
[----:B------:R-:W-:-:S09]  /*b440*/  UIADD3 UR40, UR40, -0x1100, URZ ;  /* 0xffffef0028287890 */ /* 0x000fd2000fffe03f */
[----:B--2---:R2:W-:Y:S01]  /*b450*/  UTMASTG.4D [UR40], [UR4] ;  /* 0x00000028040073b5 */ /* 0x0045e20008018000 */
[----:B------:R0:W-:Y:S01]  /*b460*/  UTMACMDFLUSH ;  /* 0x00000000000079b7 */ /* 0x0001e20000000000 */
[----:B--2---:R-:W-:-:S04]  /*b470*/  DEPBAR.LE SB0, 0x1 ;  /* 0x000080400000791a */ /* 0x004fc80000000000 */
.L_x_66:
[----:B------:R-:W-:Y:S05]  /*b480*/  BSYNC B0 ;  /* 0x0000000000007941 */ /* 0x000fea0003800000 */
.L_x_65:
[----:B------:R-:W-:Y:S01]  /*b490*/  BAR.SYNC.DEFER_BLOCKING 0x1, 0x80 ;  /* 0x0042000000007b1d */ /* 0x000fe20000010000 */
[----:B-1----:R-:W-:Y:S02]  /*b4a0*/  F2FP.F16.F32.PACK_AB R8, R18, R21 ;  /* 0x000000151208723e */ /* 0x002fe400000000ff */
[----:B------:R-:W-:Y:S02]  /*b4b0*/  F2FP.F16.F32.PACK_AB R9, R20, R23 ;  /* 0x000000171409723e */ /* 0x000fe400000000ff */
[----:B------:R-:W-:Y:S01]  /*b4c0*/  F2FP.F16.F32.PACK_AB R10, R24, R25 ;  /* 0x00000019180a723e */ /* 0x000fe200000000ff */
[----:B------:R-:W-:Y:S01]  /*b4d0*/  BSSY B0, `(.L_x_67) ;  /* 0x0000016000007945 */ /* 0x000fe20003800000 */
[----:B------:R-:W-:Y:S01]  /*b4e0*/  F2FP.F16.F32.PACK_AB R11, R26, R27 ;  /* 0x0000001b1a0b723e */ /* 0x000fe200000000ff */
[----:B------:R1:W-:Y:S01]  /*b4f0*/  STSM.16.M88.4 [R22+0x800], R4 ;  /* 0x0008000416007844 */ /* 0x0003e20000000200 */
        /* <DEDUP_REMOVED lines=11> */
[----:B------:R-:W-:Y:S01]  /*b5b0*/  UMOV UR41, 0x10 ;  /* 0x0000001000297882 */ /* 0x000fe20000000000 */
[----:B------:R-:W-:-:S04]  /*b5c0*/  UIADD3 UR4, UP0, UR4, 0x670, URZ ;  /* 0x0000067004047890 */ /* 0x000fc8000ff1e03f */
[----:B------:R-:W2:Y:S01]  /*b5d0*/  S2UR UR43, SR_CTAID.Y ;  /* 0x00000000002b79c3 */ /* 0x000ea20000002600 */
[----:B------:R-:W-:-:S05]  /*b5e0*/  UIADD3.X UR5, URZ, UR5, URZ, UP0, !UPT ;  /* 0x000000053f057290 */ /* 0x000fca00087fe43f */
[----:B------:R-:W-:-:S09]  /*b5f0*/  UIADD3 UR40, UR40, -0x900, URZ ;  /* 0xfffff70028287890 */ /* 0x000fd2000fffe03f */
[----:B--2---:R2:W-:Y:S01]  /*b600*/  UTMASTG.4D [UR40], [UR4] ;  /* 0x00000028040073b5 */ /* 0x0045e20008018000 */
[----:B------:R0:W-:Y:S01]  /*b610*/  UTMACMDFLUSH ;  /* 0x00000000000079b7 */ /* 0x0001e20000000000 */
[----:B--2---:R-:W-:-:S04]  /*b620*/  DEPBAR.LE SB0, 0x1 ;  /* 0x000080400000791a */ /* 0x004fc80000000000 */
.L_x_68:
[----:B------:R-:W-:Y:S05]  /*b630*/  BSYNC B0 ;  /* 0x0000000000007941 */ /* 0x000fea0003800000 */
.L_x_67:
[----:B------:R-:W-:Y:S06]  /*b640*/  BAR.SYNC.DEFER_BLOCKING 0x1, 0x80 ;  /* 0x0042000000007b1d */ /* 0x000fec0000010000 */
[----:B------:R-:W-:Y:S01]  /*b650*/  BSSY B0, `(.L_x_69) ;  /* 0x0000015000007945 */ /* 0x000fe20003800000 */
[----:B------:R2:W-:Y:S01]  /*b660*/  STSM.16.M88.4 [R22], R8 ;  /* 0x0000000816007844 */ /* 0x0005e20000000200 */
[----:B------:R-:W-:Y:S01]  /*b670*/  @!PT LDS RZ, [RZ] ;  /* 0x00000000fffff984 */ /* 0x000fe20000000800 */
[----:B------:R-:W-:Y:S01]  /*b680*/  @!PT LDS RZ, [RZ] ;  /* 0x00000000fffff984 */ /* 0x000fe20000000800 */
[----:B------:R-:W-:Y:S01]  /*b690*/  @!PT LDS RZ, [RZ] ;  /* 0x00000000fffff984 */ /* 0x000fe20000000800 */
[----:B------:R-:W-:Y:S01]  /*b6a0*/  @!PT LDS RZ, [RZ] ;  /* 0x00000000fffff984 */ /* 0x000fe20000000800 */
[----:B------:R3:W-:Y:S06]  /*b6b0*/  MEMBAR.ALL.CTA ;  /* 0x0000000000007992 */ /* 0x0007ec0000008000 */
[----:B---3--:R-:W3:Y:S02]  /*b6c0*/  FENCE.VIEW.ASYNC.S ;  /* 0x00000000000073c6 */ /* 0x008ee40000000000 */
[----:B---3--:R-:W-:Y:S06]  /*b6d0*/  BAR.SYNC.DEFER_BLOCKING 0x1, 0x80 ;  /* 0x0042000000007b1d */ /* 0x008fec0000010000 */
[----:B------:R-:W-:Y:S05]  /*b6e0*/  @P0 BRA `(.L_x_70) ;  /* 0x00000000002c0947 */ /* 0x000fea0003800000 */
[----:B------:R-:W-:Y:S01]  /*b6f0*/  S2UR UR12, SR_CTAID.Z ;  /* 0x00000000000c79c3 */ /* 0x000fe20000002700 */
[----:B------:R-:W-:Y:S01]  /*b700*/  R2UR UR8, R19 ;  /* 0x00000000130872ca */ /* 0x000fe200000e0000 */
[----:B------:R-:W-:Y:S01]  /*b710*/  ULDC.64 UR4, c[0x0][0x198] ;  /* 0x0000660000047ab9 */ /* 0x000fe20000000a00 */
[----:B------:R-:W-:Y:S01]  /*b720*/  UMOV UR9, 0x20 ;  /* 0x0000002000097882 */ /* 0x000fe20000000000 */
[----:B------:R-:W-:Y:S01]  /*b730*/  UIADD3 UR4, UP0, UR4, 0x670, URZ ;  /* 0x0000067004047890 */ /* 0x000fe2000ff1e03f */
[----:B------:R-:W-:-:S03]  /*b740*/  UMOV UR10, UR42 ;  /* 0x0000002a000a7c82 */ /* 0x000fc60008000000 */
[----:B------:R-:W3:Y:S01]  /*b750*/  S2UR UR11, SR_CTAID.Y ;  /* 0x00000000000b79c3 */ /* 0x000ee20000002600 */
[----:B------:R-:W-:-:S05]  /*b760*/  UIADD3.X UR5, URZ, UR5, URZ, UP0, !UPT ;  /* 0x000000053f057290 */ /* 0x000fca00087fe43f */
[----:B------:R-:W-:-:S09]  /*b770*/  UIADD3 UR8, UR8, -0x1100, URZ ;  /* 0xffffef0008087890 */ /* 0x000fd2000fffe03f */
[----:B---3--:R3:W-:Y:S02]  /*b780*/  UTMASTG.4D [UR8], [UR4] ;  /* 0x00000008040073b5 */ /* 0x0087e40008018000 */
[----:B---3--:R0:W-:Y:S02]  /*b790*/  UTMACMDFLUSH ;  /* 0x00000000000079b7 */ /* 0x0081e40000000000 */
.L_x_70:
[----:B------:R-:W-:Y:S05]  /*b7a0*/  BSYNC B0 ;  /* 0x0000000000007941 */ /* 0x000fea0003800000 */
.L_x_69:
[----:B------:R-:W-:Y:S01]  /*b7b0*/  UIADD3 UR37, UR37, -0x1, URZ ;  /* 0xffffffff25257890 */ /* 0x000fe2000fffe03f */
[----:B------:R-:W-:-:S04]  /*b7c0*/  DEPBAR.LE SB0, 0x0 ;  /* 0x000080000000791a */ /* 0x000fc80000000000 */
[----:B------:R-:W-:-:S04]  /*b7d0*/  USHF.L.U32 UR4, UR37, 0x3, URZ ;  /* 0x0000000325047899 */ /* 0x000fc8000800063f */
[----:B------:R-:W-:-:S04]  /*b7e0*/  ULOP3.LUT UR4, UR4, 0x8, URZ, 0xe2, !UPT ;  /* 0x0000000804047892 */ /* 0x000fc8000f8ee23f */
[----:B------:R-:W-:-:S06]  /*b7f0*/  ULOP3.LUT UR4, UR4, 0x18, URZ, 0x3c, !UPT ;  /* 0x0000001804047892 */ /* 0x000fcc000f8e3c3f */
[----:B------:R-:W-:-:S04]  /*b800*/  IMAD.U32 R0, RZ, RZ, UR4 ;  /* 0x00000004ff007e24 */ /* 0x000fc8000f8e00ff */
[----:B------:R-:W-:Y:S01]  /*b810*/  SYNCS.ARRIVE.TRANS64.A1T0 RZ, [R0+UR36+0x12090], RZ ;  /* 0x012090ff00ff79a7 */ /* 0x000fe20008100024 */
[----:B------:R-:W-:Y:S05]  /*b820*/  EXIT ;  /* 0x000000000000794d */ /* 0x000fea0003800000 */
.L_x_6:
[----:B------:R-:W-:-:S08]  /*b830*/  UISETP.NE.AND UP0, UPT, UR5, 0x1, UPT ;  /* 0x000000010500788c */ /* 0x000fd0000bf05270 */
[----:B------:R-:W1:-:S00]  /*b840*/  USETMAXREG.DEALLOC.CTAPOOL 0x18 ;  /* 0x00000018000079c8 */ /* 0x000e4000080e0500 */
[----:B------:R-:W-:-:S13]  /*b850*/  PLOP3.LUT P0, PT, PT, PT, UP0, 0x80, 0x0 ;  /* 0x000000000000781c */ /* 0x000fda0003f0f008 */
[----:B------:R-:W-:Y:S05]  /*b860*/  @P0 EXIT ;  /* 0x000000000000094d */ /* 0x000fea0003800000 */
[----:B------:R-:W2:Y:S01]  /*b870*/  S2UR UR11, SR_CTAID.X ;  /* 0x00000000000b79c3 */ /* 0x000ea20000002500 */
[----:B------:R-:W-:Y:S01]  /*b880*/  ELECT P3, URZ, PT ;  /* 0x00000000003f782f */ /* 0x000fe20003860000 */
[----:B------:R-:W-:Y:S01]  /*b890*/  BSSY B0, `(.L_x_71) ;  /* 0x0000035000007945 */ /* 0x000fe20003800000 */
[----:B-1----:R-:W-:Y:S01]  /*b8a0*/  MOV R2, RZ ;  /* 0x000000ff00027202 */ /* 0x002fe20000000f00 */
[----:B------:R-:W-:Y:S01]  /*b8b0*/  IMAD.MOV.U32 R8, RZ, RZ, RZ ;  /* 0x000000ffff087224 */ /* 0x000fe200078e00ff */
[----:B------:R-:W-:-:S03]  /*b8c0*/  MOV R4, RZ ;  /* 0x000000ff00047202 */ /* 0x000fc60000000f00 */
[----:B------:R-:W1:Y:S08]  /*b8d0*/  S2UR UR36, SR_CTAID.Y ;  /* 0x00000000002479c3 */ /* 0x000e700000002600 */
[----:B------:R-:W3:Y:S01]  /*b8e0*/  S2UR UR37, SR_CTAID.Z ;  /* 0x00000000002579c3 */ /* 0x000ee20000002700 */
[----:B--2---:R-:W-:Y:S01]  /*b8f0*/  USHF.L.U32 UR11, UR11, 0x7, URZ ;  /* 0x000000070b0b7899 */ /* 0x004fe2000800063f */
[----:B------:R-:W-:Y:S11]  /*b900*/  @!P3 BRA `(.L_x_72) ;  /* 0x0000000000b4b947 */ /* 0x000ff60003800000 */
[----:B------:R-:W2:Y:S01]  /*b910*/  S2R R4, SR_CgaCtaId ;  /* 0x0000000000047919 */ /* 0x000ea20000008800 */
[----:B------:R-:W-:Y:S01]  /*b920*/  MOV R3, 0x400 ;  /* 0x0000040000037802 */ /* 0x000fe20000000f00 */
[----:B------:R-:W-:-:S03]  /*b930*/  IMAD.MOV.U32 R5, RZ, RZ, 0x1 ;  /* 0x00000001ff057424 */ /* 0x000fc600078e00ff */
[----:B--2---:R-:W-:Y:S02]  /*b940*/  LEA R4, R4, R3, 0x18 ;  /* 0x0000000304047211 */ /* 0x004fe400078ec0ff */
[----:B------:R-:W-:-:S04]  /*b950*/  SHF.L.U32 R3, R5, 0x1f, RZ ;  /* 0x0000001f05037819 */ /* 0x000fc800000006ff */
[----:B------:R-:W2:Y:S02]  /*b960*/  SYNCS.PHASECHK.TRANS64.TRYWAIT P0, [R4+URZ+0x12060], R3 ;  /* 0x01206003040075a7 */ /* 0x000ea4000800017f */
[----:B--2---:R-:W-:Y:S05]  /*b970*/  @!P0 BRA `(.L_x_73) ;  /* 0x0000001400d88947 */ /* 0x004fea0003800000 */
.L_x_110:
[----:B------:R-:W-:Y:S01]  /*b980*/  ULOP3.LUT UR5, UR4, 0x2, URZ, 0xfc, !UPT ;  /* 0x0000000204057892 */ /* 0x000fe2000f8efc3f */
[----:B--2---:R-:W-:-:S03]  /*b990*/  @P2 MOV R3, 0x1800 ;  /* 0x0000180000032802 */ /* 0x004fc60000000f00 */
[----:B------:R-:W-:Y:S01]  /*b9a0*/  UPRMT UR5, UR5, 0x9910, URZ ;  /* 0x0000991005057896 */ /* 0x000fe2000800003f */
[----:B------:R2:W-:Y:S03]  /*b9b0*/  @P2 SYNCS.ARRIVE.TRANS64 RZ, [R4+URZ+0x12050], R3 ;  /* 0x0120500304ff29a7 */ /* 0x0005e6000800003f */
[----:B------:R-:W-:-:S06]  /*b9c0*/  UISETP.NE.AND UP0, UPT, UR5, 0x2, UPT ;  /* 0x000000020500788c */ /* 0x000fcc000bf05270 */
[----:B------:R-:W-:-:S13]  /*b9d0*/  PLOP3.LUT P0, PT, PT, PT, UP0, 0x80, 0x0 ;  /* 0x000000000000781c */ /* 0x000fda0003f0f008 */
[----:B--2---:R-:W-:Y:S05]  /*b9e0*/  @P0 BRA `(.L_x_74) ;  /* 0x0000000000040947 */ /* 0x004fea0003800000 */
[----:B-1-3--:R-:W-:Y:S01]  /*b9f0*/  BPT.TRAP 0x1 ;  /* 0x000000040000795c */ /* 0x00afe20000300000 */
.L_x_74:
[----:B------:R-:W-:-:S04]  /*ba00*/  LOP3.LUT P0, RZ, R0, 0x1f, RZ, 0xc0, !PT ;  /* 0x0000001f00ff7812 */ /* 0x000fc8000780c0ff */
[----:B------:R-:W-:-:S13]  /*ba10*/  PLOP3.LUT P0, PT, P0, P2, PT, 0x2a, 0x0 ;  /* 0x000000000000781c */ /* 0x000fda0000704572 */
[----:B------:R-:W-:Y:S05]  /*ba20*/  @P0 BRA `(.L_x_75) ;  /* 0x0000000000040947 */ /* 0x000fea0003800000 */
[----:B-1-3--:R-:W-:Y:S01]  /*ba30*/  BPT.TRAP 0x1 ;  /* 0x000000040000795c */ /* 0x00afe20000300000 */
.L_x_75:
[----:B------:R-:W-:Y:S01]  /*ba40*/  R2UR UR8, R4 ;  /* 0x00000000040872ca */ /* 0x000fe200000e0000 */
[----:B------:R-:W-:Y:S01]  /*ba50*/  ULDC.64 UR6, c[0x0][0x198] ;  /* 0x0000660000067ab9 */ /* 0x000fe20000000a00 */
[----:B------:R-:W-:Y:S01]  /*ba60*/  UMOV UR14, 0x0 ;  /* 0x00000000000e7882 */ /* 0x000fe20000000000 */
[----:B------:R-:W-:Y:S01]  /*ba70*/  UIADD3 UR6, UP0, UR6, 0xf0, URZ ;  /* 0x000000f006067890 */ /* 0x000fe2000ff1e03f */
[----:B------:R-:W-:Y:S01]  /*ba80*/  IMAD.MOV.U32 R4, RZ, RZ, 0x1 ;  /* 0x00000001ff047424 */ /* 0x000fe200078e00ff */
[----:B------:R-:W-:Y:S01]  /*ba90*/  UMOV UR15, 0x10000000 ;  /* 0x10000000000f7882 */ /* 0x000fe20000000000 */
[----:B------:R-:W-:Y:S01]  /*baa0*/  UMOV UR10, URZ ;  /* 0x0000003f000a7c82 */ /* 0x000fe20008000000 */
[----:B------:R-:W-:Y:S01]  /*bab0*/  UIADD3.X UR7, URZ, UR7, URZ, UP0, !UPT ;  /* 0x000000073f077290 */ /* 0x000fe200087fe43f */
[----:B------:R-:W-:Y:S01]  /*bac0*/  MOV R8, 0x40 ;  /* 0x0000004000087802 */ /* 0x000fe20000000f00 */
[----:B-1----:R-:W-:Y:S01]  /*bad0*/  UMOV UR12, UR36 ;  /* 0x00000024000c7c82 */ /* 0x002fe20008000000 */
[----:B---3--:R-:W-:Y:S01]  /*bae0*/  UMOV UR13, UR37 ;  /* 0x00000025000d7c82 */ /* 0x008fe20008000000 */
[----:B------:R-:W-:Y:S01]  /*baf0*/  UMOV UR18, 0x10 ;  /* 0x0000001000127882 */ /* 0x000fe20000000000 */
[----:B------:R-:W-:Y:S01]  /*bb00*/  UMOV UR19, UR11 ;  /* 0x0000000b00137c82 */ /* 0x000fe20008000000 */
[----:B------:R-:W-:-:S02]  /*bb10*/  UIADD3 UR9, UR8, 0x12050, URZ ;  /* 0x0001205008097890 */ /* 0x000fc4000fffe03f */
[----:B------:R-:W-:Y:S02]  /*bb20*/  UIADD3 UR16, UR8, 0x800, URZ ;  /* 0x0000080008107890 */ /* 0x000fe4000fffe03f */
[----:B------:R-:W-:Y:S01]  /*bb30*/  UIADD3 UR32, UR8, 0x1000, URZ ;  /* 0x0000100008207890 */ /* 0x000fe2000fffe03f */
[----:B------:R-:W-:Y:S01]  /*bb40*/  UMOV UR20, UR36 ;  /* 0x0000002400147c82 */ /* 0x000fe20008000000 */
[----:B------:R-:W-:Y:S01]  /*bb50*/  UMOV UR21, UR37 ;  /* 0x0000002500157c82 */ /* 0x000fe20008000000 */
[----:B------:R-:W-:Y:S01]  /*bb60*/  UMOV UR17, UR9 ;  /* 0x0000000900117c82 */ /* 0x000fe20008000000 */
[----:B------:R-:W-:Y:S01]  /*bb70*/  UMOV UR34, 0x20 ;  /* 0x0000002000227882 */ /* 0x000fe20000000000 */
[----:B------:R-:W-:Y:S01]  /*bb80*/  UMOV UR35, UR11 ;  /* 0x0000000b00237c82 */ /* 0x000fe20008000000 */
[----:B------:R-:W-:Y:S01]  /*bb90*/  UMOV UR33, UR9 ;  /* 0x0000000900217c82 */ /* 0x000fe20008000000 */
[----:B------:R2:W-:Y:S01]  /*bba0*/  UTMALDG.4D [UR8], [UR6], desc[UR14] ;  /* 0x00000e08060075b4 */ /* 0x0005e20008019000 */
[----:B------:R2:W-:Y:S01]  /*bbb0*/  UTMALDG.4D [UR16], [UR6], desc[UR14] ;  /* 0x00000e10060075b4 */ /* 0x0005e20008019000 */
[----:B------:R2:W-:Y:S02]  /*bbc0*/  UTMALDG.4D [UR32], [UR6], desc[UR14] ;  /* 0x00000e20060075b4 */ /* 0x0005e40008019000 */
[----:B--2---:R-:W-:Y:S01]  /*bbd0*/  NOP ;  /* 0x0000000000007918 */ /* 0x004fe20000000000 */
.L_x_72:
[----:B-1-3--:R-:W-:Y:S05]  /*bbe0*/  BSYNC B0 ;  /* 0x0000000000007941 */ /* 0x00afea0003800000 */
.L_x_71:
[----:B------:R-:W1:Y:S01]  /*bbf0*/  LDC R3, c[0x0][0x28c] ;  /* 0x0000a300ff037b82 */ /* 0x000e620000000800 */
[----:B------:R-:W-:Y:S01]  /*bc00*/  BSSY B0, `(.L_x_76) ;  /* 0x0000031000007945 */ /* 0x000fe20003800000 */
[----:B-1----:R-:W-:-:S13]  /*bc10*/  ISETP.GT.AND P4, PT, R3, RZ, P3 ;  /* 0x000000ff0300720c */ /* 0x002fda0001f84270 */
[----:B------:R-:W-:Y:S05]  /*bc20*/  @!P4 BRA `(.L_x_77) ;  /* 0x0000000000b8c947 */ /* 0x000fea0003800000 */
[----:B------:R-:W1:Y:S01]  /*bc30*/  S2R R5, SR_CgaCtaId ;  /* 0x0000000000057919 */ /* 0x000e620000008800 */
[----:B------:R-:W-:-:S04]  /*bc40*/  MOV R2, 0x400 ;  /* 0x0000040000027802 */ /* 0x000fc80000000f00 */
[----:B-1----:R-:W-:Y:S01]  /*bc50*/  LEA R5, R5, R2, 0x18 ;  /* 0x0000000205057211 */ /* 0x002fe200078ec0ff */
[----:B------:R-:W-:-:S05]  /*bc60*/  IMAD.MOV.U32 R2, RZ, RZ, 0x1 ;  /* 0x00000001ff027424 */ /* 0x000fca00078e00ff */
[----:B------:R-:W-:-:S04]  /*bc70*/  SHF.L.U32 R2, R2, 0x1f, RZ ;  /* 0x0000001f02027819 */ /* 0x000fc800000006ff */
[----:B------:R-:W1:Y:S02]  /*bc80*/  SYNCS.PHASECHK.TRANS64.TRYWAIT P0, [R5+URZ+0x12028], R2 ;  /* 0x01202802050075a7 */ /* 0x000e64000800017f */
[----:B-1----:R-:W-:Y:S05]  /*bc90*/  @!P0 BRA `(.L_x_78) ;  /* 0x0000001400248947 */ /* 0x002fea0003800000 */
.L_x_111:
[----:B------:R-:W-:Y:S01]  /*bca0*/  ULOP3.LUT UR5, UR4, 0x2, URZ, 0xfc, !UPT ;  /* 0x0000000204057892 */ /* 0x000fe2000f8efc3f */
[----:B-1----:R-:W-:-:S03]  /*bcb0*/  @P2 MOV R2, 0x3000 ;  /* 0x0000300000022802 */ /* 0x002fc60000000f00 */
[----:B------:R-:W-:Y:S01]  /*bcc0*/  UPRMT UR5, UR5, 0x9910, URZ ;  /* 0x0000991005057896 */ /* 0x000fe2000800003f */
[----:B------:R1:W-:Y:S03]  /*bcd0*/  @P2 SYNCS.ARRIVE.TRANS64 RZ, [R5+URZ+0x12000], R2 ;  /* 0x0120000205ff29a7 */ /* 0x0003e6000800003f */
[----:B------:R-:W-:-:S06]  /*bce0*/  UISETP.NE.AND UP0, UPT, UR5, 0x2, UPT ;  /* 0x000000020500788c */ /* 0x000fcc000bf05270 */
[----:B------:R-:W-:-:S13]  /*bcf0*/  PLOP3.LUT P0, PT, PT, PT, UP0, 0x80, 0x0 ;  /* 0x000000000000781c */ /* 0x000fda0003f0f008 */
[----:B-1----:R-:W-:Y:S05]  /*bd00*/  @P0 BRA `(.L_x_79) ;  /* 0x0000000000040947 */ /* 0x002fea0003800000 */
[----:B------:R-:W-:Y:S01]  /*bd10*/  BPT.TRAP 0x1 ;  /* 0x000000040000795c */ /* 0x000fe20000300000 */
.L_x_79:
[----:B------:R-:W-:-:S04]  /*bd20*/  LOP3.LUT P0, RZ, R0, 0x1f, RZ, 0xc0, !PT ;  /* 0x0000001f00ff7812 */ /* 0x000fc8000780c0ff */
[----:B------:R-:W-:-:S13]  /*bd30*/  PLOP3.LUT P0, PT, P0, P2, PT, 0x2a, 0x0 ;  /* 0x000000000000781c */ /* 0x000fda0000704572 */
[----:B------:R-:W-:Y:S05]  /*bd40*/  @P0 BRA `(.L_x_80) ;  /* 0x0000000000040947 */ /* 0x000fea0003800000 */
[----:B------:R-:W-:Y:S01]  /*bd50*/  BPT.TRAP 0x1 ;  /* 0x000000040000795c */ /* 0x000fe20000300000 */
.L_x_80:
[----:B------:R-:W-:Y:S01]  /*bd60*/  R2UR UR16, R5 ;  /* 0x00000000051072ca */ /* 0x000fe200000e0000 */
[----:B------:R-:W-:Y:S01]  /*bd70*/  ULDC.64 UR6, c[0x0][0x198] ;  /* 0x0000660000067ab9 */ /* 0x000fe20000000a00 */
[----:B------:R-:W-:Y:S01]  /*bd80*/  UMOV UR35, URZ ;  /* 0x0000003f00237c82 */ /* 0x000fe20008000000 */
[----:B------:R-:W-:Y:S01]  /*bd90*/  UIADD3 UR6, UP0, UR6, 0x1f0, URZ ;  /* 0x000001f006067890 */ /* 0x000fe2000ff1e03f */
[----:B------:R-:W-:Y:S01]  /*bda0*/  IMAD.MOV.U32 R2, RZ, RZ, 0x1 ;  /* 0x00000001ff027424 */ /* 0x000fe200078e00ff */
[----:B------:R-:W-:Y:S01]  /*bdb0*/  UMOV UR8, 0x0 ;  /* 0x0000000000087882 */ /* 0x000fe20000000000 */
[----:B------:R-:W-:Y:S01]  /*bdc0*/  UMOV UR9, 0x10000000 ;  /* 0x1000000000097882 */ /* 0x000fe20000000000 */
[----:B------:R-:W-:Y:S01]  /*bdd0*/  UIADD3.X UR7, URZ, UR7, URZ, UP0, !UPT ;  /* 0x000000073f077290 */ /* 0x000fe200087fe43f */
[----:B------:R-:W-:Y:S01]  /*bde0*/  UMOV UR34, URZ ;  /* 0x0000003f00227c82 */ /* 0x000fe20008000000 */
[----:B------:R-:W-:Y:S01]  /*bdf0*/  UMOV UR26, 0x10 ;  /* 0x00000010001a7882 */ /* 0x000fe20000000000 */
[----:B------:R-:W-:Y:S01]  /*be00*/  UMOV UR28, UR36 ;  /* 0x00000024001c7c82 */ /* 0x000fe20008000000 */
[----:B------:R-:W-:-:S02]  /*be10*/  UMOV UR29, UR37 ;  /* 0x00000025001d7c82 */ /* 0x000fc40008000000 */
[----:B------:R-:W-:Y:S02]  /*be20*/  UIADD3 UR32, UR16, 0x3000, URZ ;  /* 0x0000300010207890 */ /* 0x000fe4000fffe03f */
[----:B------:R-:W-:Y:S02]  /*be30*/  UIADD3 UR33, UR16, 0x12000, URZ ;  /* 0x0001200010217890 */ /* 0x000fe4000fffe03f */
[----:B------:R-:W-:Y:S02]  /*be40*/  UIADD3 UR24, UR16, 0x4000, URZ ;  /* 0x0000400010187890 */ /* 0x000fe4000fffe03f */
[----:B------:R-:W-:Y:S01]  /*be50*/  UIADD3 UR16, UR16, 0x5000, URZ ;  /* 0x0000500010107890 */ /* 0x000fe2000fffe03f */
[----:B------:R-:W-:Y:S02]  /*be60*/  UMOV UR27, UR35 ;  /* 0x00000023001b7c82 */ /* 0x000fe40008000000 */
[----:B------:R-:W-:Y:S01]  /*be70*/  UMOV UR25, UR33 ;  /* 0x0000002100197c82 */ /* 0x000fe20008000000 */
[----:B------:R-:W-:Y:S01]  /*be80*/  UMOV UR18, 0x20 ;  /* 0x0000002000127882 */ /* 0x000fe20000000000 */
[----:B------:R-:W-:Y:S01]  /*be90*/  UMOV UR20, UR36 ;  /* 0x0000002400147c82 */ /* 0x000fe20008000000 */
[----:B------:R-:W-:Y:S01]  /*bea0*/  UMOV UR21, UR37 ;  /* 0x0000002500157c82 */ /* 0x000fe20008000000 */
[----:B------:R-:W-:Y:S01]  /*beb0*/  UMOV UR19, UR35 ;  /* 0x0000002300137c82 */ /* 0x000fe20008000000 */
[----:B------:R1:W-:Y:S01]  /*bec0*/  UTMALDG.4D [UR32], [UR6], desc[UR8] ;  /* 0x00000820060075b4 */ /* 0x0003e20008019000 */
[----:B------:R-:W-:Y:S01]  /*bed0*/  UMOV UR17, UR33 ;  /* 0x0000002100117c82 */ /* 0x000fe20008000000 */
[----:B------:R1:W-:Y:S01]  /*bee0*/  UTMALDG.4D [UR24], [UR6], desc[UR8] ;  /* 0x00000818060075b4 */ /* 0x0003e20008019000 */
[----:B------:R1:W-:Y:S02]  /*bef0*/  UTMALDG.4D [UR16], [UR6], desc[UR8] ;  /* 0x00000810060075b4 */ /* 0x0003e40008019000 */
[----:B-1----:R-:W-:Y:S01]  /*bf00*/  NOP ;  /* 0x0000000000007918 */ /* 0x002fe20000000000 */
.L_x_77:
[----:B------:R-:W-:Y:S05]  /*bf10*/  BSYNC B0 ;  /* 0x0000000000007941 */ /* 0x000fea0003800000 */
.L_x_76:
[----:B------:R-:W-:Y:S04]  /*bf20*/  BSSY B0, `(.L_x_81) ;  /* 0x0000033000007945 */ /* 0x000fe80003800000 */
[----:B------:R-:W-:Y:S05]  /*bf30*/  @!P3 BRA `(.L_x_82) ;  /* 0x0000000000c4b947 */ /* 0x000fea0003800000 */
[----:B------:R-:W1:Y:S01]  /*bf40*/  S2R R6, SR_CgaCtaId ;  /* 0x0000000000067919 */ /* 0x000e620000008800 */
[----:B------:R-:W-:-:S04]  /*bf50*/  MOV R5, 0x400 ;  /* 0x0000040000057802 */ /* 0x000fc80000000f00 */
[----:B-1----:R-:W-:Y:S02]  /*bf60*/  LEA R7, R6, R5, 0x18 ;  /* 0x0000000506077211 */ /* 0x002fe400078ec0ff */
[----:B------:R-:W-:-:S03]  /*bf70*/  MOV R6, 0x1 ;  /* 0x0000000100067802 */ /* 0x000fc60000000f00 */
[----:B------:R-:W-:Y:S01]  /*bf80*/  IMAD R5, R4, 0x8, R7 ;  /* 0x0000000804057824 */ /* 0x000fe200078e0207 */
[----:B------:R-:W-:-:S04]  /*bf90*/  SHF.L.U32 R6, R6, 0x1f, RZ ;  /* 0x0000001f06067819 */ /* 0x000fc800000006ff */
[----:B------:R-:W1:Y:S02]  /*bfa0*/  SYNCS.PHASECHK.TRANS64.TRYWAIT P0, [R5+URZ+0x12060], R6 ;  /* 0x01206006050075a7 */ /* 0x000e64000800017f */
[----:B-1----:R-:W-:Y:S05]  /*bfb0*/  @!P0 BRA `(.L_x_83) ;  /* 0x0000001000708947 */ /* 0x002fea0003800000 */
.L_x_112:
        /* <DEDUP_REMOVED lines=8> */
.L_x_84:
[----:B------:R-:W-:-:S04]  /*c040*/  LOP3.LUT P0, RZ, R0, 0x1f, RZ, 0xc0, !PT ;  /* 0x0000001f00ff7812 */ /* 0x000fc8000780c0ff */
[----:B------:R-:W-:-:S13]  /*c050*/  PLOP3.LUT P0, PT, P0, P2, PT, 0x2a, 0x0 ;  /* 0x000000000000781c */ /* 0x000fda0000704572 */
[----:B------:R-:W-:Y:S05]  /*c060*/  @P0 BRA `(.L_x_85) ;  /* 0x0000000000040947 */ /* 0x000fea0003800000 */
[----:B------:R-:W-:Y:S01]  /*c070*/  BPT.TRAP 0x1 ;  /* 0x000000040000795c */ /* 0x000fe20000300000 */
.L_x_85:
[----:B------:R-:W-:Y:S01]  /*c080*/  R2UR UR24, R4 ;  /* 0x00000000041872ca */ /* 0x000fe200000e0000 */
[----:B------:R-:W-:Y:S01]  /*c090*/  ULDC.64 UR6, c[0x0][0x198] ;  /* 0x0000660000067ab9 */ /* 0x000fe20000000a00 */
[----:B------:R-:W-:Y:S01]  /*c0a0*/  R2UR UR5, R7 ;  /* 0x00000000070572ca */ /* 0x000fe200000e0000 */
[----:B------:R-:W-:Y:S01]  /*c0b0*/  UIADD3 UR6, UP0, UR6, 0xf0, URZ ;  /* 0x000000f006067890 */ /* 0x000fe2000ff1e03f */
[----:B------:R-:W-:Y:S01]  /*c0c0*/  R2UR UR27, R8 ;  /* 0x00000000081b72ca */ /* 0x000fe200000e0000 */
[----:B------:R-:W-:Y:S01]  /*c0d0*/  UMOV UR8, 0x0 ;  /* 0x0000000000087882 */ /* 0x000fe20000000000 */
[----:B------:R-:W-:Y:S01]  /*c0e0*/  R2UR UR25, R5 ;  /* 0x00000000051972ca */ /* 0x000fe200000e0000 */
[----:B------:R-:W-:Y:S01]  /*c0f0*/  UIADD3.X UR7, URZ, UR7, URZ, UP0, !UPT ;  /* 0x000000073f077290 */ /* 0x000fe200087fe43f */
[----:B------:R-:W-:Y:S01]  /*c100*/  UMOV UR9, 0x10000000 ;  /* 0x1000000000097882 */ /* 0x000fe20000000000 */
[----:B------:R-:W-:Y:S01]  /*c110*/  UMOV UR26, URZ ;  /* 0x0000003f001a7c82 */ /* 0x000fe20008000000 */
[----:B------:R-:W-:Y:S01]  /*c120*/  UMOV UR28, UR36 ;  /* 0x00000024001c7c82 */ /* 0x000fe20008000000 */
[----:B------:R-:W-:Y:S01]  /*c130*/  UMOV UR29, UR37 ;  /* 0x00000025001d7c82 */ /* 0x000fe20008000000 */
[----:B------:R-:W-:Y:S01]  /*c140*/  UMOV UR18, 0x10 ;  /* 0x0000001000127882 */ /* 0x000fe20000000000 */
[----:B------:R-:W-:-:S02]  /*c150*/  UMOV UR20, UR36 ;  /* 0x0000002400147c82 */ /* 0x000fc40008000000 */
[----:B------:R-:W-:Y:S02]  /*c160*/  UIMAD UR24, UR24, 0x1800, UR5 ;  /* 0x00001800181878a4 */ /* 0x000fe4000f8e0205 */
[----:B------:R-:W-:Y:S02]  /*c170*/  UIADD3 UR27, UR11, UR27, URZ ;  /* 0x0000001b0b1b7290 */ /* 0x000fe4000fffe03f */
[----:B------:R-:W-:Y:S02]  /*c180*/  UIADD3 UR25, UR25, 0x12050, URZ ;  /* 0x0001205019197890 */ /* 0x000fe4000fffe03f */
[----:B------:R-:W-:Y:S02]  /*c190*/  UIADD3 UR16, UR24, 0x800, URZ ;  /* 0x0000080018107890 */ /* 0x000fe4000fffe03f */
[----:B------:R-:W-:Y:S01]  /*c1a0*/  UIADD3 UR32, UR24, 0x1000, URZ ;  /* 0x0000100018207890 */ /* 0x000fe2000fffe03f */
[----:B------:R-:W-:Y:S02]  /*c1b0*/  UMOV UR21, UR37 ;  /* 0x0000002500157c82 */ /* 0x000fe40008000000 */
[----:B------:R-:W-:Y:S01]  /*c1c0*/  UMOV UR17, UR25 ;  /* 0x0000001900117c82 */ /* 0x000fe20008000000 */
[----:B------:R-:W-:Y:S01]  /*c1d0*/  UMOV UR19, UR27 ;  /* 0x0000001b00137c82 */ /* 0x000fe20008000000 */
[----:B------:R-:W-:Y:S01]  /*c1e0*/  UMOV UR34, 0x20 ;  /* 0x0000002000227882 */ /* 0x000fe20000000000 */
[----:B------:R-:W-:Y:S01]  /*c1f0*/  UMOV UR33, UR25 ;  /* 0x0000001900217c82 */ /* 0x000fe20008000000 */
[----:B------:R1:W-:Y:S01]  /*c200*/  UTMALDG.4D [UR24], [UR6], desc[UR8] ;  /* 0x00000818060075b4 */ /* 0x0003e20008019000 */
[----:B------:R-:W-:Y:S01]  /*c210*/  UMOV UR35, UR27 ;  /* 0x0000001b00237c82 */ /* 0x000fe20008000000 */
[----:B------:R1:W-:Y:S01]  /*c220*/  UTMALDG.4D [UR16], [UR6], desc[UR8] ;  /* 0x00000810060075b4 */ /* 0x0003e20008019000 */
[----:B------:R1:W-:Y:S02]  /*c230*/  UTMALDG.4D [UR32], [UR6], desc[UR8] ;  /* 0x00000820060075b4 */ /* 0x0003e40008019000 */
[----:B-1----:R-:W-:Y:S01]  /*c240*/  NOP ;  /* 0x0000000000007918 */ /* 0x002fe20000000000 */
.L_x_82:
[----:B------:R-:W-:Y:S05]  /*c250*/  BSYNC B0 ;  /* 0x0000000000007941 */ /* 0x000fea0003800000 */
.L_x_81:
[----:B------:R-:W-:Y:S01]  /*c260*/  BSSY B0, `(.L_x_86) ;  /* 0x0000035000007945 */ /* 0x000fe20003800000 */
[----:B------:R-:W-:-:S03]  /*c270*/  IMAD.MOV.U32 R8, RZ, RZ, RZ ;  /* 0x000000ffff087224 */ /* 0x000fc600078e00ff */
[----:B------:R-:W-:Y:S05]  /*c280*/  @!P4 BRA `(.L_x_87) ;  /* 0x0000000000c8c947 */ /* 0x000fea0003800000 */
[----:B------:R-:W1:Y:S01]  /*c290*/  S2R R5, SR_CgaCtaId ;  /* 0x0000000000057919 */ /* 0x000e620000008800 */
[----:B------:R-:W-:Y:S02]  /*c2a0*/  MOV R4, 0x400 ;  /* 0x0000040000047802 */ /* 0x000fe40000000f00 */
[----:B------:R-:W-:-:S04]  /*c2b0*/  MOV R7, 0x1 ;  /* 0x0000000100077802 */ /* 0x000fc80000000f00 */
[----:B------:R-:W-:Y:S02]  /*c2c0*/  SHF.L.U32 R7, R7, 0x1f, RZ ;  /* 0x0000001f07077819 */ /* 0x000fe400000006ff */
[----:B-1----:R-:W-:-:S05]  /*c2d0*/  LEA R5, R5, R4, 0x18 ;  /* 0x0000000405057211 */ /* 0x002fca00078ec0ff */
[----:B------:R-:W-:-:S04]  /*c2e0*/  IMAD R4, R2, 0x8, R5 ;  /* 0x0000000802047824 */ /* 0x000fc800078e0205 */
[----:B------:R-:W1:Y:S02]  /*c2f0*/  SYNCS.PHASECHK.TRANS64.TRYWAIT P0, [R4+URZ+0x12028], R7 ;  /* 0x01202807040075a7 */ /* 0x000e64000800017f */
[----:B-1----:R-:W-:Y:S05]  /*c300*/  @!P0 BRA `(.L_x_88) ;  /* 0x0000000c00b08947 */ /* 0x002fea0003800000 */
.L_x_113:
        /* <DEDUP_REMOVED lines=8> */
.L_x_89:
[----:B------:R-:W-:-:S04]  /*c390*/  LOP3.LUT P0, RZ, R0, 0x1f, RZ, 0xc0, !PT ;  /* 0x0000001f00ff7812 */ /* 0x000fc8000780c0ff */
[----:B------:R-:W-:-:S13]  /*c3a0*/  PLOP3.LUT P0, PT, P0, P2, PT, 0x2a, 0x0 ;  /* 0x000000000000781c */ /* 0x000fda0000704572 */
[----:B------:R-:W-:Y:S05]  /*c3b0*/  @P0 BRA `(.L_x_90) ;  /* 0x0000000000040947 */ /* 0x000fea0003800000 */
[----:B------:R-:W-:Y:S01]  /*c3c0*/  BPT.TRAP 0x1 ;  /* 0x000000040000795c */ /* 0x000fe20000300000 */
.L_x_90:
[----:B------:R-:W-:Y:S01]  /*c3d0*/  IMAD R5, R2, 0x3000, R5 ;  /* 0x0000300002057824 */ /* 0x000fe200078e0205 */
[----:B------:R-:W-:Y:S01]  /*c3e0*/  R2UR UR25, R4 ;  /* 0x00000000041972ca */ /* 0x000fe200000e0000 */
[----:B------:R-:W-:Y:S01]  /*c3f0*/  ULDC.64 UR6, c[0x0][0x198] ;  /* 0x0000660000067ab9 */ /* 0x000fe20000000a00 */
[----:B------:R-:W-:Y:S01]  /*c400*/  UMOV UR27, URZ ;  /* 0x0000003f001b7c82 */ /* 0x000fe20008000000 */
[----:B------:R-:W-:Y:S01]  /*c410*/  UIADD3 UR6, UP0, UR6, 0x2f0, URZ ;  /* 0x000002f006067890 */ /* 0x000fe2000ff1e03f */
[----:B------:R-:W-:Y:S01]  /*c420*/  R2UR UR32, R5 ;  /* 0x00000000052072ca */ /* 0x000fe200000e0000 */
[----:B------:R-:W-:Y:S01]  /*c430*/  UMOV UR8, 0x0 ;  /* 0x0000000000087882 */ /* 0x000fe20000000000 */
[----:B------:R-:W-:Y:S01]  /*c440*/  UMOV UR9, 0x10000000 ;  /* 0x1000000000097882 */ /* 0x000fe20000000000 */
[----:B------:R-:W-:Y:S01]  /*c450*/  UIADD3.X UR7, URZ, UR7, URZ, UP0, !UPT ;  /* 0x000000073f077290 */ /* 0x000fe200087fe43f */
[----:B------:R-:W-:Y:S01]  /*c460*/  VIADD R2, R2, 0x1 ;  /* 0x0000000102027836 */ /* 0x000fe20000000000 */
[----:B------:R-:W-:Y:S01]  /*c470*/  UMOV UR26, URZ ;  /* 0x0000003f001a7c82 */ /* 0x000fe20008000000 */
[----:B------:R-:W-:Y:S01]  /*c480*/  UMOV UR28, UR36 ;  /* 0x00000024001c7c82 */ /* 0x000fe20008000000 */
[----:B------:R-:W-:Y:S01]  /*c490*/  UMOV UR29, UR37 ;  /* 0x00000025001d7c82 */ /* 0x000fe20008000000 */
[----:B------:R-:W-:Y:S01]  /*c4a0*/  UMOV UR18, 0x10 ;  /* 0x0000001000127882 */ /* 0x000fe20000000000 */
[----:B------:R-:W-:Y:S01]  /*c4b0*/  UIADD3 UR25, UR25, 0x12000, URZ ;  /* 0x0001200019197890 */ /* 0x000fe2000fffe03f */
[----:B------:R-:W-:Y:S01]  /*c4c0*/  MOV R8, 0x1 ;  /* 0x0000000100087802 */ /* 0x000fe20000000f00 */
[----:B------:R-:W-:Y:S01]  /*c4d0*/  UMOV UR20, UR36 ;  /* 0x0000002400147c82 */ /* 0x000fe20008000000 */
[----:B------:R-:W-:Y:S01]  /*c4e0*/  UMOV UR21, UR37 ;  /* 0x0000002500157c82 */ /* 0x000fe20008000000 */
[----:B------:R-:W-:-:S02]  /*c4f0*/  UIADD3 UR24, UR32, 0x3000, URZ ;  /* 0x0000300020187890 */ /* 0x000fc4000fffe03f */
[----:B------:R-:W-:Y:S02]  /*c500*/  UIADD3 UR16, UR32, 0x4000, URZ ;  /* 0x0000400020107890 */ /* 0x000fe4000fffe03f */
[----:B------:R-:W-:Y:S01]  /*c510*/  UIADD3 UR32, UR32, 0x5000, URZ ;  /* 0x0000500020207890 */ /* 0x000fe2000fffe03f */
[----:B------:R-:W-:Y:S01]  /*c520*/  UMOV UR19, UR27 ;  /* 0x0000001b00137c82 */ /* 0x000fe20008000000 */
[----:B------:R-:W-:Y:S01]  /*c530*/  UMOV UR17, UR25 ;  /* 0x0000001900117c82 */ /* 0x000fe20008000000 */
[----:B------:R-:W-:Y:S01]  /*c540*/  UMOV UR34, 0x20 ;  /* 0x0000002000227882 */ /* 0x000fe20000000000 */
[----:B------:R-:W-:Y:S01]  /*c550*/  UMOV UR35, UR27 ;  /* 0x0000001b00237c82 */ /* 0x000fe20008000000 */
[----:B------:R1:W-:Y:S01]  /*c560*/  UTMALDG.4D [UR24], [UR6], desc[UR8] ;  /* 0x00000818060075b4 */ /* 0x0003e20008019000 */
[----:B------:R-:W-:Y:S01]  /*c570*/  UMOV UR33, UR25 ;  /* 0x0000001900217c82 */ /* 0x000fe20008000000 */
[----:B------:R1:W-:Y:S02]  /*c580*/  UTMALDG.4D [UR16], [UR6], desc[UR8] ;  /* 0x00000810060075b4 */ /* 0x0003e40008019000 */
[----:B------:R1:W-:Y:S02]  /*c590*/  UTMALDG.4D [UR32], [UR6], desc[UR8] ;  /* 0x00000820060075b4 */ /* 0x0003e40008019000 */
[----:B-1----:R-:W-:Y:S01]  /*c5a0*/  NOP ;  /* 0x0000000000007918 */ /* 0x002fe20000000000 */
.L_x_87:
[----:B------:R-:W-:Y:S05]  /*c5b0*/  BSYNC B0 ;  /* 0x0000000000007941 */ /* 0x000fea0003800000 */
.L_x_86:
[----:B------:R-:W-:-:S13]  /*c5c0*/  ISETP.GE.AND P0, PT, R3, 0x81, PT ;  /* 0x000000810300780c */ /* 0x000fda0003f06270 */
[----:B------:R-:W-:Y:S05]  /*c5d0*/  @!P0 EXIT ;  /* 0x000000000000894d */ /* 0x000fea0003800000 */
[----:B------:R-:W-:Y:S01]  /*c5e0*/  VIADD R3, R3, 0x7f ;  /* 0x0000007f03037836 */ /* 0x000fe20000000000 */
[----:B------:R-:W-:Y:S01]  /*c5f0*/  LOP3.LUT P0, RZ, R0, 0x1f, RZ, 0xc0, !PT ;  /* 0x0000001f00ff7812 */ /* 0x000fe2000780c0ff */
[----:B------:R-:W-:Y:S03]  /*c600*/  BSSY B0, `(.L_x_91) ;  /* 0x0000076000007945 */ /* 0x000fe60003800000 */
[----:B------:R-:W-:Y:S02]  /*c610*/  SHF.R.S32.HI R0, RZ, 0x1f, R3 ;  /* 0x0000001fff007819 */ /* 0x000fe40000011403 */
[----:B------:R-:W-:Y:S02]  /*c620*/  PLOP3.LUT P0, PT, P0, P2, PT, 0x2a, 0x0 ;  /* 0x000000000000781c */ /* 0x000fe40000704572 */
[----:B------:R-:W-:Y:S02]  /*c630*/  LEA.HI R0, R0, R3, RZ, 0x7 ;  /* 0x0000000300007211 */ /* 0x000fe400078f38ff */
[----:B------:R-:W-:-:S02]  /*c640*/  MOV R3, UR4 ;  /* 0x0000000400037c02 */ /* 0x000fc40008000f00 */
[----:B------:R-:W-:Y:S02]  /*c650*/  SHF.R.S32.HI R4, RZ, 0x7, R0 ;  /* 0x00000007ff047819 */ /* 0x000fe40000011400 */
[----:B------:R-:W-:Y:S02]  /*c660*/  LOP3.LUT R0, R3, 0x2, RZ, 0xfc, !PT ;  /* 0x0000000203007812 */ /* 0x000fe400078efcff */
[----:B------:R-:W-:Y:S01]  /*c670*/  MOV R3, 0x1 ;  /* 0x0000000100037802 */ /* 0x000fe20000000f00 */
[----:B------:R-:W-:-:S07]  /*c680*/  IMAD.SHL.U32 R4, R4, 0x2, RZ ;  /* 0x0000000204047824 */ /* 0x000fce00078e00ff */
.L_x_102:
[----:B------:R-:W-:Y:S04]  /*c690*/  BSSY B1, `(.L_x_92) ;  /* 0x0000033000017945 */ /* 0x000fe80003800000 */
[----:B------:R-:W-:Y:S05]  /*c6a0*/  @!P3 BRA `(.L_x_93) ;  /* 0x0000000000c4b947 */ /* 0x000fea0003800000 */
[----:B------:R-:W1:Y:S01]  /*c6b0*/  S2R R6, SR_CgaCtaId ;  /* 0x0000000000067919 */ /* 0x000e620000008800 */
[----:B------:R-:W-:-:S04]  /*c6c0*/  MOV R5, 0x400 ;  /* 0x0000040000057802 */ /* 0x000fc80000000f00 */
[----:B-1----:R-:W-:Y:S02]  /*c6d0*/  LEA R7, R6, R5, 0x18 ;  /* 0x0000000506077211 */ /* 0x002fe400078ec0ff */
[----:B------:R-:W-:-:S03]  /*c6e0*/  SHF.L.U32 R5, R3, 0x1f, RZ ;  /* 0x0000001f03057819 */ /* 0x000fc600000006ff */
[----:B------:R-:W-:-:S04]  /*c6f0*/  IMAD R6, R2, 0x8, R7 ;  /* 0x0000000802067824 */ /* 0x000fc800078e0207 */
[----:B------:R-:W1:Y:S02]  /*c700*/  SYNCS.PHASECHK.TRANS64.TRYWAIT P4, [R6+URZ+0x12028], R5 ;  /* 0x01202805060075a7 */ /* 0x000e64000808017f */
[----:B-1----:R-:W-:Y:S05]  /*c710*/  @!P4 BRA `(.L_x_94) ;  /* 0x0000000800c0c947 */ /* 0x002fea0003800000 */
.L_x_114:
[----:B-1----:R-:W-:-:S04]  /*c720*/  @P2 MOV R5, 0x3000 ;  /* 0x0000300000052802 */ /* 0x002fc80000000f00 */
[----:B------:R1:W-:Y:S02]  /*c730*/  @P2 SYNCS.ARRIVE.TRANS64 RZ, [R6+URZ+0x12000], R5 ;  /* 0x0120000506ff29a7 */ /* 0x0003e4000800003f */
[----:B-1----:R-:W-:-:S04]  /*c740*/  PRMT R5, R0, 0x9910, RZ ;  /* 0x0000991000057816 */ /* 0x002fc800000000ff */
[----:B------:R-:W-:-:S13]  /*c750*/  ISETP.NE.AND P4, PT, R5, 0x2, PT ;  /* 0x000000020500780c */ /* 0x000fda0003f85270 */
[----:B------:R-:W-:Y:S05]  /*c760*/  @P4 BRA `(.L_x_95) ;  /* 0x0000000000044947 */ /* 0x000fea0003800000 */
[----:B------:R-:W-:Y:S01]  /*c770*/  BPT.TRAP 0x1 ;  /* 0x000000040000795c */ /* 0x000fe20000300000 */
.L_x_95:
[----:B------:R-:W-:Y:S05]  /*c780*/  @P0 BRA `(.L_x_96) ;  /* 0x0000000000040947 */ /* 0x000fea0003800000 */
[----:B------:R-:W-:Y:S01]  /*c790*/  BPT.TRAP 0x1 ;  /* 0x000000040000795c */ /* 0x000fe20000300000 */
.L_x_96:
[----:B------:R-:W-:Y:S01]  /*c7a0*/  IMAD R7, R2, 0x3000, R7 ;  /* 0x0000300002077824 */ /* 0x000fe200078e0207 */
[----:B------:R-:W-:Y:S01]  /*c7b0*/  R2UR UR33, R6 ;  /* 0x00000000062172ca */ /* 0x000fe200000e0000 */
[----:B------:R-:W-:Y:S01]  /*c7c0*/  ULDC.64 UR6, c[0x0][0x198] ;  /* 0x0000660000067ab9 */ /* 0x000fe20000000a00 */
[----:B------:R-:W-:Y:S01]  /*c7d0*/  R2UR UR35, R8 ;  /* 0x00000000082372ca */ /* 0x000fe200000e0000 */
[----:B------:R-:W-:Y:S01]  /*c7e0*/  UIADD3 UR6, UP0, UR6, 0x1f0, URZ ;  /* 0x000001f006067890 */ /* 0x000fe2000ff1e03f */
[----:B------:R-:W-:Y:S01]  /*c7f0*/  R2UR UR16, R7 ;  /* 0x00000000071072ca */ /* 0x000fe200000e0000 */
[----:B------:R-:W-:Y:S01]  /*c800*/  UMOV UR8, 0x0 ;  /* 0x0000000000087882 */ /* 0x000fe20000000000 */
[----:B------:R-:W-:Y:S01]  /*c810*/  UMOV UR9, 0x10000000 ;  /* 0x1000000000097882 */ /* 0x000fe20000000000 */
[----:B------:R-:W-:Y:S01]  /*c820*/  UIADD3.X UR7, URZ, UR7, URZ, UP0, !UPT ;  /* 0x000000073f077290 */ /* 0x000fe200087fe43f */
[----:B------:R-:W-:Y:S01]  /*c830*/  VIADD R5, R2, 0x1 ;  /* 0x0000000102057836 */ /* 0x000fe20000000000 */
[----:B------:R-:W-:Y:S01]  /*c840*/  UMOV UR34, URZ ;  /* 0x0000003f00227c82 */ /* 0x000fe20008000000 */
[----:B------:R-:W-:Y:S01]  /*c850*/  UMOV UR26, 0x10 ;  /* 0x00000010001a7882 */ /* 0x000fe20000000000 */
[----:B------:R-:W-:Y:S01]  /*c860*/  UMOV UR28, UR36 ;  /* 0x00000024001c7c82 */ /* 0x000fe20008000000 */
[----:B------:R-:W-:Y:S01]  /*c870*/  UMOV UR29, UR37 ;  /* 0x00000025001d7c82 */ /* 0x000fe20008000000 */
[----:B------:R-:W-:Y:S01]  /*c880*/  UIADD3 UR33, UR33, 0x12000, URZ ;  /* 0x0001200021217890 */ /* 0x000fe2000fffe03f */
[----:B------:R-:W-:Y:S01]  /*c890*/  ISETP.NE.AND P4, PT, R5, 0x5, PT ;  /* 0x000000050500780c */ /* 0x000fe20003f85270 */
[----:B------:R-:W-:-:S02]  /*c8a0*/  USHF.L.U32 UR35, UR35, 0x7, URZ ;  /* 0x0000000723237899 */ /* 0x000fc4000800063f */
[----:B------:R-:W-:Y:S01]  /*c8b0*/  UIADD3 UR32, UR16, 0x3000, URZ ;  /* 0x0000300010207890 */ /* 0x000fe2000fffe03f */
[----:B------:R-:W-:Y:S01]  /*c8c0*/  SEL R2, RZ, 0x1, P4 ;  /* 0x00000001ff027807 */ /* 0x000fe20002000000 */
[----:B------:R-:W-:Y:S02]  /*c8d0*/  UIADD3 UR24, UR16, 0x4000, URZ ;  /* 0x0000400010187890 */ /* 0x000fe4000fffe03f */
[----:B------:R-:W-:Y:S01]  /*c8e0*/  UIADD3 UR16, UR16, 0x5000, URZ ;  /* 0x0000500010107890 */ /* 0x000fe2000fffe03f */
[----:B------:R-:W-:Y:S01]  /*c8f0*/  LOP3.LUT R3, R3, R2, RZ, 0x3c, !PT ;  /* 0x0000000203037212 */ /* 0x000fe200078e3cff */
[----:B------:R-:W-:Y:S01]  /*c900*/  UMOV UR25, UR33 ;  /* 0x0000002100197c82 */ /* 0x000fe20008000000 */
[----:B------:R-:W-:Y:S01]  /*c910*/  UMOV UR27, UR35 ;  /* 0x00000023001b7c82 */ /* 0x000fe20008000000 */
[----:B------:R-:W-:Y:S01]  /*c920*/  UMOV UR18, 0x20 ;  /* 0x0000002000127882 */ /* 0x000fe20000000000 */
[----:B------:R-:W-:Y:S01]  /*c930*/  UMOV UR20, UR36 ;  /* 0x0000002400147c82 */ /* 0x000fe20008000000 */
[----:B------:R-:W-:Y:S01]  /*c940*/  UMOV UR21, UR37 ;  /* 0x0000002500157c82 */ /* 0x000fe20008000000 */
[----:B------:R-:W-:Y:S01]  /*c950*/  UMOV UR17, UR33 ;  /* 0x0000002100117c82 */ /* 0x000fe20008000000 */
[----:B------:R-:W-:Y:S01]  /*c960*/  UMOV UR19, UR35 ;  /* 0x0000002300137c82 */ /* 0x000fe20008000000 */
[----:B------:R1:W-:Y:S01]  /*c970*/  UTMALDG.4D [UR32], [UR6], desc[UR8] ;  /* 0x00000820060075b4 */ /* 0x0003e20008019000 */
[----:B------:R-:W-:Y:S01]  /*c980*/  SEL R2, R5, RZ, P4 ;  /* 0x000000ff05027207 */ /* 0x000fe20002000000 */
[----:B------:R1:W-:Y:S01]  /*c990*/  UTMALDG.4D [UR24], [UR6], desc[UR8] ;  /* 0x00000818060075b4 */ /* 0x0003e20008019000 */
[----:B------:R1:W-:Y:S02]  /*c9a0*/  UTMALDG.4D [UR16], [UR6], desc[UR8] ;  /* 0x00000810060075b4 */ /* 0x0003e40008019000 */
[----:B-1----:R-:W-:-:S03]  /*c9b0*/  NOP ;  /* 0x0000000000007918 */ /* 0x002fc60000000000 */
.L_x_93:
[----:B------:R-:W-:Y:S05]  /*c9c0*/  BSYNC B1 ;  /* 0x0000000000017941 */ /* 0x000fea0003800000 */
.L_x_92:
[----:B------:R-:W-:Y:S01]  /*c9d0*/  ISETP.LT.OR P4, PT, R4, 0x4, !P3 ;  /* 0x000000040400780c */ /* 0x000fe20005f81670 */
[----:B------:R-:W-:-:S12]  /*c9e0*/  BSSY B1, `(.L_x_97) ;  /* 0x0000034000017945 */ /* 0x000fd80003800000 */
[----:B------:R-:W-:Y:S05]  /*c9f0*/  @P4 BRA `(.L_x_98) ;  /* 0x0000000000c84947 */ /* 0x000fea0003800000 */
[----:B------:R-:W1:Y:S01]  /*ca00*/  S2R R6, SR_CgaCtaId ;  /* 0x0000000000067919 */ /* 0x000e620000008800 */
[----:B------:R-:W-:Y:S02]  /*ca10*/  MOV R5, 0x400 ;  /* 0x0000040000057802 */ /* 0x000fe40000000f00 */
[----:B------:R-:W-:Y:S02]  /*ca20*/  SHF.L.U32 R7, R3, 0x1f, RZ ;  /* 0x0000001f03077819 */ /* 0x000fe400000006ff */
[----:B-1----:R-:W-:-:S04]  /*ca30*/  LEA R5, R6, R5, 0x18 ;  /* 0x0000000506057211 */ /* 0x002fc800078ec0ff */
[----:B------:R-:W-:-:S04]  /*ca40*/  LEA R6, R2, R5, 0x3 ;  /* 0x0000000502067211 */ /* 0x000fc800078e18ff */
[----:B------:R-:W1:Y:S02]  /*ca50*/  SYNCS.PHASECHK.TRANS64.TRYWAIT P4, [R6+URZ+0x12028], R7 ;  /* 0x01202807060075a7 */ /* 0x000e64000808017f */
[----:B-1----:R-:W-:Y:S05]  /*ca60*/  @!P4 BRA `(.L_x_99) ;  /* 0x000000080000c947 */ /* 0x002fea0003800000 */
.L_x_115:
[----:B-1----:R-:W-:-:S04]  /*ca70*/  @P1 IMAD.MOV.U32 R7, RZ, RZ, 0x3000 ;  /* 0x00003000ff071424 */ /* 0x002fc800078e00ff */
[----:B------:R1:W-:Y:S02]  /*ca80*/  @P1 SYNCS.ARRIVE.TRANS64 RZ, [R6+URZ+0x12000], R7 ;  /* 0x0120000706ff19a7 */ /* 0x0003e4000800003f */
[----:B-1----:R-:W-:-:S04]  /*ca90*/  PRMT R7, R0, 0x9910, RZ ;  /* 0x0000991000077816 */ /* 0x002fc800000000ff */
[----:B------:R-:W-:-:S13]  /*caa0*/  ISETP.NE.AND P4, PT, R7, 0x2, PT ;  /* 0x000000020700780c */ /* 0x000fda0003f85270 */
[----:B------:R-:W-:Y:S05]  /*cab0*/  @P4 BRA `(.L_x_100) ;  /* 0x0000000000044947 */ /* 0x000fea0003800000 */
[----:B------:R-:W-:Y:S01]  /*cac0*/  BPT.TRAP 0x1 ;  /* 0x000000040000795c */ /* 0x000fe20000300000 */
.L_x_100:
[----:B------:R-:W-:Y:S05]  /*cad0*/  @P0 BRA `(.L_x_101) ;  /* 0x0000000000040947 */ /* 0x000fea0003800000 */
[----:B------:R-:W-:Y:S01]  /*cae0*/  BPT.TRAP 0x1 ;  /* 0x000000040000795c */ /* 0x000fe20000300000 */
.L_x_101:
        /* <DEDUP_REMOVED lines=9> */
[----:B------:R-:W-:Y:S01]  /*cb80*/  IADD3 R2, R2, 0x1, RZ ;  /* 0x0000000102027810 */ /* 0x000fe20007ffe0ff */
[----:B------:R-:W-:Y:S01]  /*cb90*/  UMOV UR34, URZ ;  /* 0x0000003f00227c82 */ /* 0x000fe20008000000 */
[----:B------:R-:W-:Y:S01]  /*cba0*/  UMOV UR26, 0x10 ;  /* 0x00000010001a7882 */ /* 0x000fe20000000000 */
[----:B------:R-:W-:Y:S01]  /*cbb0*/  UMOV UR28, UR36 ;  /* 0x00000024001c7c82 */ /* 0x000fe20008000000 */
[----:B------:R-:W-:Y:S01]  /*cbc0*/  UMOV UR29, UR37 ;  /* 0x00000025001d7c82 */ /* 0x000fe20008000000 */
[----:B------:R-:W-:Y:S01]  /*cbd0*/  UIADD3 UR33, UR33, 0x12000, URZ ;  /* 0x0001200021217890 */ /* 0x000fe2000fffe03f */
[----:B------:R-:W-:Y:S01]  /*cbe0*/  ISETP.NE.AND P4, PT, R2, 0x5, PT ;  /* 0x000000050200780c */ /* 0x000fe20003f85270 */
[----:B------:R-:W-:Y:S01]  /*cbf0*/  USHF.L.U32 UR35, UR35, 0x7, URZ ;  /* 0x0000000723237899 */ /* 0x000fe2000800063f */
[----:B------:R-:W-:Y:S01]  /*cc00*/  VIADD R8, R8, 0x1 ;  /* 0x0000000108087836 */ /* 0x000fe20000000000 */
[----:B------:R-:W-:Y:S01]  /*cc10*/  UIADD3 UR32, UR16, 0x3000, URZ ;  /* 0x0000300010207890 */ /* 0x000fe2000fffe03f */
[----:B------:R-:W-:Y:S01]  /*cc20*/  SEL R6, RZ, 0x1, P4 ;  /* 0x00000001ff067807 */ /* 0x000fe20002000000 */
[----:B------:R-:W-:Y:S01]  /*cc30*/  UIADD3 UR24, UR16, 0x4000, URZ ;  /* 0x0000400010187890 */ /* 0x000fe2000fffe03f */
[----:B------:R-:W-:Y:S01]  /*cc40*/  SEL R2, R2, RZ, P4 ;  /* 0x000000ff02027207 */ /* 0x000fe20002000000 */
        /* <DEDUP_REMOVED lines=13> */
.L_x_98:
[----:B------:R-:W-:Y:S05]  /*cd20*/  BSYNC B1 ;  /* 0x0000000000017941 */ /* 0x000fea0003800000 */
.L_x_97:
[C---:B------:R-:W-:Y:S02]  /*cd30*/  ISETP.GT.AND P4, PT, R4.reuse, 0x4, PT ;  /* 0x000000040400780c */ /* 0x040fe40003f84270 */
[----:B------:R-:W-:-:S11]  /*cd40*/  IADD3 R4, R4, -0x2, RZ ;  /* 0xfffffffe04047810 */ /* 0x000fd60007ffe0ff */
[----:B------:R-:W-:Y:S05]  /*cd50*/  @P4 BRA `(.L_x_102) ;  /* 0xfffffff8004c4947 */ /* 0x000fea000383ffff */
[----:B------:R-:W-:Y:S05]  /*cd60*/  BSYNC B0 ;  /* 0x0000000000007941 */ /* 0x000fea0003800000 */
.L_x_91:
[----:B------:R-:W-:Y:S05]  /*cd70*/  EXIT ;  /* 0x000000000000794d */ /* 0x000fea0003800000 */
.L_x_15:
[----:B--2---:R-:W-:-:S04]  /*cd80*/  IMAD.U32 R3, RZ, RZ, UR8 ;  /* 0x00000008ff037e24 */ /* 0x004fc8000f8e00ff */
[----:B------:R2:W3:Y:S03]  /*cd90*/  SYNCS.PHASECHK.TRANS64.TRYWAIT P1, [R3+URZ+0x12050], R2 ;  /* 0x01205002030075a7 */ /* 0x0004e6000802017f */
[----:B---3--:R-:W-:Y:S05]  /*cda0*/  @!P1 NANOSLEEP.SYNCS 0x989680 ;  /* 0x009896800000995d */ /* 0x008fea0003900000 */
[----:B------:R-:W3:Y:S02]  /*cdb0*/  @!P1 SYNCS.PHASECHK.TRANS64 P1, [R3+URZ+0x12050], R2 ;  /* 0x01205002030095a7 */ /* 0x000ee4000802007f */
[----:B---3--:R-:W-:Y:S05]  /*cdc0*/  @!P1 BRA `(.L_x_15) ;  /* 0xfffffffc00ec9947 */ /* 0x008fea000383ffff */
[----:B------:R-:W-:Y:S05]  /*cdd0*/  BRA `(.L_x_103) ;  /* 0xffffff3c00fc7947 */ /* 0x000fea000383ffff */
.L_x_17:
[----:B--2---:R-:W-:-:S04]  /*cde0*/  MOV R3, UR36 ;  /* 0x0000002400037c02 */ /* 0x004fc80008000f00 */
[----:B------:R2:W3:Y:S03]  /*cdf0*/  SYNCS.PHASECHK.TRANS64.TRYWAIT P1, [R3+URZ+0x12000], R6 ;  /* 0x01200006030075a7 */ /* 0x0004e6000802017f */
[----:B---3--:R-:W-:Y:S05]  /*ce00*/  @!P1 NANOSLEEP.SYNCS 0x989680 ;  /* 0x009896800000995d */ /* 0x008fea0003900000 */
[----:B------:R-:W3:Y:S02]  /*ce10*/  @!P1 SYNCS.PHASECHK.TRANS64 P1, [R3+URZ+0x12000], R6 ;  /* 0x01200006030095a7 */ /* 0x000ee4000802007f */
[----:B---3--:R-:W-:Y:S05]  /*ce20*/  @!P1 BRA `(.L_x_17) ;  /* 0xfffffffc00ec9947 */ /* 0x008fea000383ffff */
[----:B------:R-:W-:Y:S05]  /*ce30*/  BRA `(.L_x_104) ;  /* 0xffffff4000047947 */ /* 0x000fea000383ffff */
.L_x_18:
[----:B--2---:R-:W-:-:S04]  /*ce40*/  IMAD.U32 R3, RZ, RZ, UR20 ;  /* 0x00000014ff037e24 */ /* 0x004fc8000f8e00ff */
[----:B------:R2:W3:Y:S03]  /*ce50*/  SYNCS.PHASECHK.TRANS64.TRYWAIT P1, [R3+URZ+-0x8], R0 ;  /* 0xfffff800030075a7 */ /* 0x0004e6000802017f */
[----:B---3--:R-:W-:Y:S05]  /*ce60*/  @!P1 NANOSLEEP.SYNCS 0x989680 ;  /* 0x009896800000995d */ /* 0x008fea0003900000 */
[----:B------:R-:W3:Y:S02]  /*ce70*/  @!P1 SYNCS.PHASECHK.TRANS64 P1, [R3+URZ+-0x8], R0 ;  /* 0xfffff800030095a7 */ /* 0x000ee4000802007f */
[----:B---3--:R-:W-:Y:S05]  /*ce80*/  @!P1 BRA `(.L_x_18) ;  /* 0xfffffffc00ec9947 */ /* 0x008fea000383ffff */
[----:B------:R-:W-:Y:S05]  /*ce90*/  BRA `(.L_x_105) ;  /* 0xffffff4000007947 */ /* 0x000fea000383ffff */
.L_x_20:
[----:B-1----:R-:W-:-:S04]  /*cea0*/  MOV R9, UR36 ;  /* 0x0000002400097c02 */ /* 0x002fc80008000f00 */
[----:B------:R1:W2:Y:S03]  /*ceb0*/  SYNCS.PHASECHK.TRANS64.TRYWAIT P1, [R9+URZ+0x12008], R6 ;  /* 0x01200806090075a7 */ /* 0x0002a6000802017f */
[----:B--2---:R-:W-:Y:S05]  /*cec0*/  @!P1 NANOSLEEP.SYNCS 0x989680 ;  /* 0x009896800000995d */ /* 0x004fea0003900000 */
[----:B------:R-:W2:Y:S02]  /*ced0*/  @!P1 SYNCS.PHASECHK.TRANS64 P1, [R9+URZ+0x12008], R6 ;  /* 0x01200806090095a7 */ /* 0x000ea4000802007f */
[----:B--2---:R-:W-:Y:S05]  /*cee0*/  @!P1 BRA `(.L_x_20) ;  /* 0xfffffffc00ec9947 */ /* 0x004fea000383ffff */
[----:B------:R-:W-:Y:S05]  /*cef0*/  BRA `(.L_x_106) ;  /* 0xffffff6800407947 */ /* 0x000fea000383ffff */
.L_x_25:
[----:B-1----:R-:W-:-:S04]  /*cf00*/  IMAD.U32 R8, RZ, RZ, UR10 ;  /* 0x0000000aff087e24 */ /* 0x002fc8000f8e00ff */
[----:B------:R1:W2:Y:S03]  /*cf10*/  SYNCS.PHASECHK.TRANS64.TRYWAIT P2, [R8+URZ+0x12000], R3 ;  /* 0x01200003080075a7 */ /* 0x0002a6000804017f */
[----:B--2---:R-:W-:Y:S05]  /*cf20*/  @!P2 NANOSLEEP.SYNCS 0x989680 ;  /* 0x009896800000a95d */ /* 0x004fea0003900000 */
[----:B------:R-:W2:Y:S02]  /*cf30*/  @!P2 SYNCS.PHASECHK.TRANS64 P2, [R8+URZ+0x12000], R3 ;  /* 0x012000030800a5a7 */ /* 0x000ea4000804007f */
[----:B--2---:R-:W-:Y:S05]  /*cf40*/  @!P2 BRA `(.L_x_25) ;  /* 0xfffffffc00eca947 */ /* 0x004fea000383ffff */
[----:B------:R-:W-:Y:S05]  /*cf50*/  BRA `(.L_x_107) ;  /* 0xffffff7000887947 */ /* 0x000fea000383ffff */
.L_x_29:
[----:B-1----:R-:W-:-:S04]  /*cf60*/  MOV R8, UR10 ;  /* 0x0000000a00087c02 */ /* 0x002fc80008000f00 */
[----:B------:R1:W2:Y:S03]  /*cf70*/  SYNCS.PHASECHK.TRANS64.TRYWAIT P2, [R8+URZ+0x12000], R11 ;  /* 0x0120000b080075a7 */ /* 0x0002a6000804017f */
[----:B--2---:R-:W-:Y:S05]  /*cf80*/  @!P2 NANOSLEEP.SYNCS 0x989680 ;  /* 0x009896800000a95d */ /* 0x004fea0003900000 */
[----:B------:R-:W2:Y:S02]  /*cf90*/  @!P2 SYNCS.PHASECHK.TRANS64 P2, [R8+URZ+0x12000], R11 ;  /* 0x0120000b0800a5a7 */ /* 0x000ea4000804007f */
[----:B--2---:R-:W-:Y:S05]  /*cfa0*/  @!P2 BRA `(.L_x_29) ;  /* 0xfffffffc00eca947 */ /* 0x004fea000383ffff */
[----:B------:R-:W-:Y:S05]  /*cfb0*/  BRA `(.L_x_28) ;  /* 0xffffff94002c7947 */ /* 0x000fea000383ffff */
.L_x_37:
[----:B-1----:R-:W-:-:S04]  /*cfc0*/  IMAD.U32 R12, RZ, RZ, UR10 ;  /* 0x0000000aff0c7e24 */ /* 0x002fc8000f8e00ff */
[----:B------:R1:W2:Y:S03]  /*cfd0*/  SYNCS.PHASECHK.TRANS64.TRYWAIT P2, [R12+URZ+0x12000], R3 ;  /* 0x012000030c0075a7 */ /* 0x0002a6000804017f */
[----:B--2---:R-:W-:Y:S05]  /*cfe0*/  @!P2 NANOSLEEP.SYNCS 0x989680 ;  /* 0x009896800000a95d */ /* 0x004fea0003900000 */
[----:B------:R-:W2:Y:S02]  /*cff0*/  @!P2 SYNCS.PHASECHK.TRANS64 P2, [R12+URZ+0x12000], R3 ;  /* 0x012000030c00a5a7 */ /* 0x000ea4000804007f */
[----:B--2---:R-:W-:Y:S05]  /*d000*/  @!P2 BRA `(.L_x_37) ;  /* 0xfffffffc00eca947 */ /* 0x004fea000383ffff */
[----:B------:R-:W-:Y:S05]  /*d010*/  BRA `(.L_x_108) ;  /* 0xffffff9c00ac7947 */ /* 0x000fea000383ffff */
.L_x_41:
[----:B-1----:R-:W-:-:S04]  /*d020*/  MOV R9, UR10 ;  /* 0x0000000a00097c02 */ /* 0x002fc80008000f00 */
[----:B------:R1:W2:Y:S03]  /*d030*/  SYNCS.PHASECHK.TRANS64.TRYWAIT P2, [R9+URZ+0x12000], R72 ;  /* 0x01200048090075a7 */ /* 0x0002a6000804017f */
[----:B--2---:R-:W-:Y:S05]  /*d040*/  @!P2 NANOSLEEP.SYNCS 0x989680 ;  /* 0x009896800000a95d */ /* 0x004fea0003900000 */
[----:B------:R-:W2:Y:S02]  /*d050*/  @!P2 SYNCS.PHASECHK.TRANS64 P2, [R9+URZ+0x12000], R72 ;  /* 0x012000480900a5a7 */ /* 0x000ea4000804007f */
[----:B--2---:R-:W-:Y:S05]  /*d060*/  @!P2 BRA `(.L_x_41) ;  /* 0xfffffffc00eca947 */ /* 0x004fea000383ffff */
[----:B------:R-:W-:Y:S05]  /*d070*/  BRA `(.L_x_40) ;  /* 0xffffffc8007c7947 */ /* 0x000fea000383ffff */
.L_x_57:
[----:B-1----:R-:W-:-:S04]  /*d080*/  IMAD.U32 R3, RZ, RZ, UR20 ;  /* 0x00000014ff037e24 */ /* 0x002fc8000f8e00ff */
[----:B------:R1:W2:Y:S03]  /*d090*/  SYNCS.PHASECHK.TRANS64.TRYWAIT P0, [R3+URZ+0x8], R0 ;  /* 0x00000800030075a7 */ /* 0x0002a6000800017f */
[----:B--2---:R-:W-:Y:S05]  /*d0a0*/  @!P0 NANOSLEEP.SYNCS 0x989680 ;  /* 0x009896800000895d */ /* 0x004fea0003900000 */
[----:B------:R-:W2:Y:S02]  /*d0b0*/  @!P0 SYNCS.PHASECHK.TRANS64 P0, [R3+URZ+0x8], R0 ;  /* 0x00000800030085a7 */ /* 0x000ea4000800007f */
[----:B--2---:R-:W-:Y:S05]  /*d0c0*/  @!P0 BRA `(.L_x_57) ;  /* 0xfffffffc00ec8947 */ /* 0x004fea000383ffff */
[----:B------:R-:W-:Y:S05]  /*d0d0*/  BRA `(.L_x_109) ;  /* 0xffffffd800487947 */ /* 0x000fea000383ffff */
.L_x_73:
[----:B--2---:R2:W4:Y:S02]  /*d0e0*/  SYNCS.PHASECHK.TRANS64.TRYWAIT P0, [R4+URZ+0x12060], R3 ;  /* 0x01206003040075a7 */ /* 0x004524000800017f */
[----:B----4-:R-:W-:Y:S05]  /*d0f0*/  @!P0 NANOSLEEP.SYNCS 0x989680 ;  /* 0x009896800000895d */ /* 0x010fea0003900000 */
[----:B------:R-:W4:Y:S02]  /*d100*/  @!P0 SYNCS.PHASECHK.TRANS64 P0, [R4+URZ+0x12060], R3 ;  /* 0x01206003040085a7 */ /* 0x000f24000800007f */
[----:B----4-:R-:W-:Y:S05]  /*d110*/  @!P0 BRA `(.L_x_73) ;  /* 0xfffffffc00f08947 */ /* 0x010fea000383ffff */
[----:B------:R-:W-:Y:S05]  /*d120*/  BRA `(.L_x_110) ;  /* 0xffffffe800147947 */ /* 0x000fea000383ffff */
.L_x_78:
[----:B-1----:R1:W2:Y:S02]  /*d130*/  SYNCS.PHASECHK.TRANS64.TRYWAIT P0, [R5+URZ+0x12028], R2 ;  /* 0x01202802050075a7 */ /* 0x0022a4000800017f */
[----:B--2---:R-:W-:Y:S05]  /*d140*/  @!P0 NANOSLEEP.SYNCS 0x989680 ;  /* 0x009896800000895d */ /* 0x004fea0003900000 */
[----:B------:R-:W2:Y:S02]  /*d150*/  @!P0 SYNCS.PHASECHK.TRANS64 P0, [R5+URZ+0x12028], R2 ;  /* 0x01202802050085a7 */ /* 0x000ea4000800007f */
[----:B--2---:R-:W-:Y:S05]  /*d160*/  @!P0 BRA `(.L_x_78) ;  /* 0xfffffffc00f08947 */ /* 0x004fea000383ffff */
[----:B------:R-:W-:Y:S05]  /*d170*/  BRA `(.L_x_111) ;  /* 0xffffffe800c87947 */ /* 0x000fea000383ffff */
.L_x_83:
[----:B-1----:R1:W2:Y:S02]  /*d180*/  SYNCS.PHASECHK.TRANS64.TRYWAIT P0, [R5+URZ+0x12060], R6 ;  /* 0x01206006050075a7 */ /* 0x0022a4000800017f */
[----:B--2---:R-:W-:Y:S05]  /*d190*/  @!P0 NANOSLEEP.SYNCS 0x989680 ;  /* 0x009896800000895d */ /* 0x004fea0003900000 */
[----:B------:R-:W2:Y:S02]  /*d1a0*/  @!P0 SYNCS.PHASECHK.TRANS64 P0, [R5+URZ+0x12060], R6 ;  /* 0x01206006050085a7 */ /* 0x000ea4000800007f */
[----:B--2---:R-:W-:Y:S05]  /*d1b0*/  @!P0 BRA `(.L_x_83) ;  /* 0xfffffffc00f08947 */ /* 0x004fea000383ffff */
[----:B------:R-:W-:Y:S05]  /*d1c0*/  BRA `(.L_x_112) ;  /* 0xffffffec007c7947 */ /* 0x000fea000383ffff */
.L_x_88:
[----:B-1----:R1:W2:Y:S02]  /*d1d0*/  SYNCS.PHASECHK.TRANS64.TRYWAIT P0, [R4+URZ+0x12028], R7 ;  /* 0x01202807040075a7 */ /* 0x0022a4000800017f */
[----:B--2---:R-:W-:Y:S05]  /*d1e0*/  @!P0 NANOSLEEP.SYNCS 0x989680 ;  /* 0x009896800000895d */ /* 0x004fea0003900000 */
[----:B------:R-:W2:Y:S02]  /*d1f0*/  @!P0 SYNCS.PHASECHK.TRANS64 P0, [R4+URZ+0x12028], R7 ;  /* 0x01202807040085a7 */ /* 0x000ea4000800007f */
[----:B--2---:R-:W-:Y:S05]  /*d200*/  @!P0 BRA `(.L_x_88) ;  /* 0xfffffffc00f08947 */ /* 0x004fea000383ffff */
[----:B------:R-:W-:Y:S05]  /*d210*/  BRA `(.L_x_113) ;  /* 0xfffffff0003c7947 */ /* 0x000fea000383ffff */
.L_x_94:
[----:B-1----:R1:W2:Y:S02]  /*d220*/  SYNCS.PHASECHK.TRANS64.TRYWAIT P4, [R6+URZ+0x12028], R5 ;  /* 0x01202805060075a7 */ /* 0x0022a4000808017f */
[----:B--2---:R-:W-:Y:S05]  /*d230*/  @!P4 NANOSLEEP.SYNCS 0x989680 ;  /* 0x009896800000c95d */ /* 0x004fea0003900000 */
[----:B------:R-:W2:Y:S02]  /*d240*/  @!P4 SYNCS.PHASECHK.TRANS64 P4, [R6+URZ+0x12028], R5 ;  /* 0x012028050600c5a7 */ /* 0x000ea4000808007f */
[----:B--2---:R-:W-:Y:S05]  /*d250*/  @!P4 BRA `(.L_x_94) ;  /* 0xfffffffc00f0c947 */ /* 0x004fea000383ffff */
[----:B------:R-:W-:Y:S05]  /*d260*/  BRA `(.L_x_114) ;  /* 0xfffffff4002c7947 */ /* 0x000fea000383ffff */
.L_x_99:
[----:B-1----:R1:W2:Y:S02]  /*d270*/  SYNCS.PHASECHK.TRANS64.TRYWAIT P4, [R6+URZ+0x12028], R7 ;  /* 0x01202807060075a7 */ /* 0x0022a4000808017f */
[----:B--2---:R-:W-:Y:S05]  /*d280*/  @!P4 NANOSLEEP.SYNCS 0x989680 ;  /* 0x009896800000c95d */ /* 0x004fea0003900000 */
[----:B------:R-:W2:Y:S02]  /*d290*/  @!P4 SYNCS.PHASECHK.TRANS64 P4, [R6+URZ+0x12028], R7 ;  /* 0x012028070600c5a7 */ /* 0x000ea4000808007f */
[----:B--2---:R-:W-:Y:S05]  /*d2a0*/  @!P4 BRA `(.L_x_99) ;  /* 0xfffffffc00f0c947 */ /* 0x004fea000383ffff */
[----:B------:R-:W-:Y:S05]  /*d2b0*/  BRA `(.L_x_115) ;  /* 0xfffffff400ec7947 */ /* 0x000fea000383ffff */
        .weak           $__internal_0_$__cuda_sm20_rcp_rn_f32_slowpath
        .type           $__internal_0_$__cuda_sm20_rcp_rn_f32_slowpath,@function
        .size           $__internal_0_$__cuda_sm20_rcp_rn_f32_slowpath,(.L_x_121 - $__internal_0_$__cuda_sm20_rcp_rn_f32_slowpath)
$__internal_0_$__cuda_sm20_rcp_rn_f32_slowpath:
[----:B------:R-:W-:Y:S01]  /*d2c0*/  SHF.L.U32 R0, R2, 0x1, RZ ;  /* 0x0000000102007819 */ /* 0x000fe200000006ff */
[----:B------:R-:W-:Y:S03]  /*d2d0*/  BSSY B2, `(.L_x_116) ;  /* 0x0000030000027945 */ /* 0x000fe60003800000 */
[----:B------:R-:W-:-:S04]  /*d2e0*/  SHF.R.U32.HI R16, RZ, 0x18, R0 ;  /* 0x00000018ff107819 */ /* 0x000fc80000011600 */
[----:B------:R-:W-:-:S13]  /*d2f0*/  ISETP.NE.U32.AND P0, PT, R16, RZ, PT ;  /* 0x000000ff1000720c */ /* 0x000fda0003f05070 */
[----:B------:R-:W-:Y:S05]  /*d300*/  @P0 BRA `(.L_x_117) ;  /* 0x0000000000280947 */ /* 0x000fea0003800000 */
[----:B------:R-:W-:-:S05]  /*d310*/  IMAD.SHL.U32 R0, R2, 0x2, RZ ;  /* 0x0000000202007824 */ /* 0x000fca00078e00ff */
[----:B------:R-:W-:-:S13]  /*d320*/  ISETP.NE.AND P0, PT, R0, RZ, PT ;  /* 0x000000ff0000720c */ /* 0x000fda0003f05270 */
[----:B------:R-:W-:Y:S01]  /*d330*/  @P0 FFMA R7, R2, 1.84467440737095516160e+19, RZ ;  /* 0x5f80000002070823 */ /* 0x000fe200000000ff */
[----:B------:R-:W-:Y:S08]  /*d340*/  @!P0 MUFU.RCP R6, R2 ;  /* 0x0000000200068308 */ /* 0x000ff00000001000 */
[----:B------:R-:W1:Y:S02]  /*d350*/  @P0 MUFU.RCP R0, R7 ;  /* 0x0000000700000308 */ /* 0x000e640000001000 */
[----:B-1----:R-:W-:-:S04]  /*d360*/  @P0 FFMA R10, R7, R0, -1 ;  /* 0xbf800000070a0423 */ /* 0x002fc80000000000 */
[----:B------:R-:W-:-:S04]  /*d370*/  @P0 FADD.FTZ R13, -R10, -RZ ;  /* 0x800000ff0a0d0221 */ /* 0x000fc80000010100 */
[----:B------:R-:W-:-:S04]  /*d380*/  @P0 FFMA R0, R0, R13, R0 ;  /* 0x0000000d00000223 */ /* 0x000fc80000000000 */
[----:B------:R-:W-:Y:S01]  /*d390*/  @P0 FFMA R6, R0, 1.84467440737095516160e+19, RZ ;  /* 0x5f80000000060823 */ /* 0x000fe200000000ff */
[----:B------:R-:W-:Y:S06]  /*d3a0*/  BRA `(.L_x_118) ;  /* 0x0000000000887947 */ /* 0x000fec0003800000 */
.L_x_117:
[----:B------:R-:W-:-:S04]  /*d3b0*/  IADD3 R18, R16, -0xfd, RZ ;  /* 0xffffff0310127810 */ /* 0x000fc80007ffe0ff */
[----:B------:R-:W-:-:S13]  /*d3c0*/  ISETP.GT.U32.AND P0, PT, R18, 0x1, PT ;  /* 0x000000011200780c */ /* 0x000fda0003f04070 */
[----:B------:R-:W-:Y:S05]  /*d3d0*/  @P0 BRA `(.L_x_119) ;  /* 0x0000000000780947 */ /* 0x000fea0003800000 */
[----:B------:R-:W-:Y:S01]  /*d3e0*/  LOP3.LUT R0, R2, 0x7fffff, RZ, 0xc0, !PT ;  /* 0x007fffff02007812 */ /* 0x000fe200078ec0ff */
[----:B------:R-:W-:-:S03]  /*d3f0*/  IMAD.MOV.U32 R13, RZ, RZ, 0x3 ;  /* 0x00000003ff0d7424 */ /* 0x000fc600078e00ff */
[----:B------:R-:W-:Y:S02]  /*d400*/  LOP3.LUT R0, R0, 0x3f800000, RZ, 0xfc, !PT ;  /* 0x3f80000000007812 */ /* 0x000fe400078efcff */
[----:B------:R-:W-:Y:S02]  /*d410*/  SHF.L.U32 R13, R13, R18, RZ ;  /* 0x000000120d0d7219 */ /* 0x000fe400000006ff */
[----:B------:R-:W1:Y:S02]  /*d420*/  MUFU.RCP R7, R0 ;  /* 0x0000000000077308 */ /* 0x000e640000001000 */
[----:B-1----:R-:W-:-:S04]  /*d430*/  FFMA R6, R0, R7, -1 ;  /* 0xbf80000000067423 */ /* 0x002fc80000000007 */
[----:B------:R-:W-:-:S04]  /*d440*/  FADD.FTZ R6, -R6, -RZ ;  /* 0x800000ff06067221 */ /* 0x000fc80000010100 */
[CCC-:B------:R-:W-:Y:S01]  /*d450*/  FFMA.RM R10, R7.reuse, R6.reuse, R7.reuse ;  /* 0x00000006070a7223 */ /* 0x1c0fe20000004007 */
[----:B------:R-:W-:-:S04]  /*d460*/  FFMA.RP R7, R7, R6, R7 ;  /* 0x0000000607077223 */ /* 0x000fc80000008007 */
[C---:B------:R-:W-:Y:S02]  /*d470*/  LOP3.LUT R6, R10.reuse, 0x7fffff, RZ, 0xc0, !PT ;  /* 0x007fffff0a067812 */ /* 0x040fe400078ec0ff */
[----:B------:R-:W-:Y:S02]  /*d480*/  FSETP.NEU.FTZ.AND P0, PT, R10, R7, PT ;  /* 0x000000070a00720b */ /* 0x000fe40003f1d000 */
[----:B------:R-:W-:Y:S02]  /*d490*/  LOP3.LUT R6, R6, 0x800000, RZ, 0xfc, !PT ;  /* 0x0080000006067812 */ /* 0x000fe400078efcff */
[----:B------:R-:W-:Y:S02]  /*d4a0*/  SEL R7, RZ, 0xffffffff, !P0 ;  /* 0xffffffffff077807 */ /* 0x000fe40004000000 */
[----:B------:R-:W-:Y:S02]  /*d4b0*/  LOP3.LUT R13, R13, R6, RZ, 0xc0, !PT ;  /* 0x000000060d0d7212 */ /* 0x000fe400078ec0ff */
[----:B------:R-:W-:-:S02]  /*d4c0*/  IADD3 R7, -R7, RZ, RZ ;  /* 0x000000ff07077210 */ /* 0x000fc40007ffe1ff */
[-C--:B------:R-:W-:Y:S02]  /*d4d0*/  SHF.R.U32.HI R13, RZ, R18.reuse, R13 ;  /* 0x00000012ff0d7219 */ /* 0x080fe4000001160d */
[----:B------:R-:W-:Y:S02]  /*d4e0*/  LOP3.LUT P1, RZ, R7, R18, R6, 0xf8, !PT ;  /* 0x0000001207ff7212 */ /* 0x000fe4000782f806 */
[C---:B------:R-:W-:Y:S02]  /*d4f0*/  LOP3.LUT P0, RZ, R13.reuse, 0x1, RZ, 0xc0, !PT ;  /* 0x000000010dff7812 */ /* 0x040fe4000780c0ff */
[----:B------:R-:W-:Y:S02]  /*d500*/  LOP3.LUT P2, RZ, R13, 0x2, RZ, 0xc0, !PT ;  /* 0x000000020dff7812 */ /* 0x000fe4000784c0ff */
[----:B------:R-:W-:Y:S02]  /*d510*/  IADD3 R7, R16, -0xfc, RZ ;  /* 0xffffff0410077810 */ /* 0x000fe40007ffe0ff */
[----:B------:R-:W-:-:S02]  /*d520*/  PLOP3.LUT P0, PT, P0, P1, P2, 0xe0, 0x0 ;  /* 0x000000000000781c */ /* 0x000fc40000703c20 */
[----:B------:R-:W-:Y:S02]  /*d530*/  LOP3.LUT P1, RZ, R2, 0x7fffff, RZ, 0xc0, !PT ;  /* 0x007fffff02ff7812 */ /* 0x000fe4000782c0ff */
[----:B------:R-:W-:Y:S02]  /*d540*/  SEL R0, RZ, 0x1, !P0 ;  /* 0x00000001ff007807 */ /* 0x000fe40004000000 */
[----:B------:R-:W-:-:S03]  /*d550*/  SHF.R.U32.HI R7, RZ, R7, R6 ;  /* 0x00000007ff077219 */ /* 0x000fc60000011606 */
[----:B------:R-:W-:-:S05]  /*d560*/  IMAD.MOV R0, RZ, RZ, -R0 ;  /* 0x000000ffff007224 */ /* 0x000fca00078e0a00 */
[----:B------:R-:W-:-:S13]  /*d570*/  ISETP.GE.AND P0, PT, R0, RZ, PT ;  /* 0x000000ff0000720c */ /* 0x000fda0003f06270 */
[----:B------:R-:W-:-:S05]  /*d580*/  @!P0 VIADD R7, R7, 0x1 ;  /* 0x0000000107078836 */ /* 0x000fca0000000000 */
[----:B------:R-:W-:-:S04]  /*d590*/  @!P1 SHF.L.U32 R7, R7, 0x1, RZ ;  /* 0x0000000107079819 */ /* 0x000fc800000006ff */
[----:B------:R-:W-:Y:S01]  /*d5a0*/  LOP3.LUT R6, R7, 0x80000000, R2, 0xf8, !PT ;  /* 0x8000000007067812 */ /* 0x000fe200078ef802 */
[----:B------:R-:W-:Y:S06]  /*d5b0*/  BRA `(.L_x_118) ;  /* 0x0000000000047947 */ /* 0x000fec0003800000 */
.L_x_119:
[----:B------:R1:W2:Y:S02]  /*d5c0*/  MUFU.RCP R6, R2 ;  /* 0x0000000200067308 */ /* 0x0002a40000001000 */
.L_x_118:
[----:B------:R-:W-:Y:S05]  /*d5d0*/  BSYNC B2 ;  /* 0x0000000000027941 */ /* 0x000fea0003800000 */
.L_x_116:
[----:B--2---:R-:W-:Y:S01]  /*d5e0*/  IMAD.MOV.U32 R0, RZ, RZ, R6 ;  /* 0x000000ffff007224 */ /* 0x004fe200078e0006 */
[----:B------:R-:W-:Y:S01]  /*d5f0*/  MOV R6, R12 ;  /* 0x0000000c00067202 */ /* 0x000fe20000000f00 */
[----:B------:R-:W-:-:S04]  /*d600*/  IMAD.MOV.U32 R7, RZ, RZ, 0x0 ;  /* 0x00000000ff077424 */ /* 0x000fc800078e00ff */
[----:B-1----:R-:W-:Y:S05]  /*d610*/  RET.REL.NODEC R6 `(_ZN7cutlass13device_kernelINS_4fmha6kernel28FmhaKernelTmaWarpSpecializedINS1_10collective30FmhaMainloopTmaWarpSpecializedINS_6half_tEffN4cute5tupleIJNS7_1CILi128EEESA_NS9_ILi48EEEEEENS8_IJiNS9_ILi1EEENS8_IJiiEEEEEESF_SF_NS4_14ResidualFusionEJEEENS4_15FmhaFwdEpilogueIS6_fNS8_IJNS9_ILi64EEESB_SA_EEEEENS2_23IndividualTileSchedulerEJEEEEEvNT_6ParamsE) ;  /* 0xffffff2806787950 */ /* 0x002fea0003c3ffff */
.L_x_120:
[----:B------:R-:W-:-:S00]  /*d620*/  BRA `(.L_x_120) ;  /* 0xfffffffc00fc7947 */ /* 0x000fc0000383ffff */
[----:B------:R-:W-:-:S00]  /*d630*/  NOP ;  /* 0x0000000000007918 */ /* 0x000fc00000000000 */
        /* <DEDUP_REMOVED lines=12> */
.L_x_121:


//--------------------- .nv.global.init           --------------------------
	.section	.nv.global.init,"aw",@progbits
.nv.global.init:
	.type		$str$24,@object
	.size		$str$24,($str$25 - $str$24)
$str$24:
        /*0000*/ 	.byte	0x28, 0x61, 0x64, 0x64, 0x72, 0x65, 0x73, 0x73, 0x20, 0x26, 0x20, 0x6d, 0x61, 0x73, 0x6b, 0x29
        /*0010*/ 	.byte	0x20, 0x3d, 0x3d, 0x20, 0x30, 0x00
	.type		$str$25,@object
	.size		$str$25,(__unnamed_1 - $str$25)
$str$25:
        /*0016*/ 	.byte	0x2f, 0x74, 0x6d, 0x70, 0x2f, 0x63, 0x75, 0x74, 0x6c, 0x61, 0x73, 0x73, 0x5f, 0x73, 0x77, 0x65
        /*0026*/ 	.byte	0x65, 0x70, 0x5f, 0x73, 0x72, 0x63, 0x2f, 0x69, 0x6e, 0x63, 0x6c, 0x75, 0x64, 0x65, 0x2f, 0x63
        /*0036*/ 	.byte	0x75, 0x74, 0x65, 0x2f, 0x70, 0x6f, 0x69, 0x6e, 0x74, 0x65, 0x72, 0x5f, 0x66, 0x6c, 0x61, 0x67
        /*0046*/ 	.byte	0x67, 0x65, 0x64, 0x2e, 0x68, 0x70, 0x70, 0x00
	.type		__unnamed_1,@object
	.size		__unnamed_1,(__unnamed_2 - __unnamed_1)
__unnamed_1:
        /*004e*/ 	.byte	0x61, 0x75, 0x74, 0x6f, 0x20, 0x63, 0x75, 0x74, 0x65, 0x3a, 0x3a, 0x61, 0x73, 0x5f, 0x70, 0x6f
        /* <DEDUP_REMOVED lines=27> */
        /*020e*/ 	.byte	0x3e, 0x3e, 0x3e, 0x3e, 0x3e, 0x5d, 0x00
	.type		__unnamed_2,@object
	.size		__unnamed_2,(.L_1 - __unnamed_2)
__unnamed_2:
        /* <DEDUP_REMOVED lines=29> */
.L_1:


//--------------------- .nv.shared._ZN7cutlass13device_kernelINS_4fmha6kernel28FmhaKernelTmaWarpSpecializedINS1_10collective30FmhaMainloopTmaWarpSpecializedINS_6half_tEffN4cute5tupleIJNS7_1CILi128EEESA_NS9_ILi48EEEEEENS8_IJiNS9_ILi1EEENS8_IJiiEEEEEESF_SF_NS4_14ResidualFusionEJEEENS4_15FmhaFwdEpilogueIS6_fNS8_IJNS9_ILi64EEESB_SA_EEEEENS2_23IndividualTileSchedulerEJEEEEEvNT_6ParamsE --------------------------
	.section	.nv.shared._ZN7cutlass13device_kernelINS_4fmha6kernel28FmhaKernelTmaWarpSpecializedINS1_10collective30FmhaMainloopTmaWarpSpecializedINS_6half_tEffN4cute5tupleIJNS7_1CILi128EEESA_NS9_ILi48EEEEEENS8_IJiNS9_ILi1EEENS8_IJiiEEEEEESF_SF_NS4_14ResidualFusionEJEEENS4_15FmhaFwdEpilogueIS6_fNS8_IJNS9_ILi64EEESB_SA_EEEEENS2_23IndividualTileSchedulerEJEEEEEvNT_6ParamsE,"aw",@nobits
	.sectionflags	@""
	.align	16
	.zero		1024


//--------------------- .nv.shared.reserved.0     --------------------------
	.section	.nv.shared.reserved.0,"aw",@nobits
	.weak		__nv_reservedSMEM_offset_0_alias
	.size		__nv_reservedSMEM_offset_0_alias, 0, 0
	.other		__nv_reservedSMEM_offset_0_alias,@"STO_CUDA_RESERVED_SHARED STV_DEFAULT"
__nv_reservedSMEM_offset_0_alias:
	.zero		0


//--------------------- .nv.global                --------------------------
	.section	.nv.global,"aw",@nobits
.nv.global:
	.type		_ZN39_INTERNAL_536b3c1e_4_k_cu_09959f0f_31284cute1_E,@object
	.size		_ZN39_INTERNAL_536b3c1e_4_k_cu_09959f0f_31284cute1_E,(_ZN39_INTERNAL_536b3c1e_4_k_cu_09959f0f_31284cuda3std3__45__cpo6cbeginE - _ZN39_INTERNAL_536b3c1e_4_k_cu_09959f0f_31284cute1_E)
_ZN39_INTERNAL_536b3c1e_4_k_cu_09959f0f_31284cute1_E:
	.zero		1
	.type		_ZN39_INTERNAL_536b3c1e_4_k_cu_09959f0f_31284cuda3std3__45__cpo6cbeginE,@object
	.size		_ZN39_INTERNAL_536b3c1e_4_k_cu_09959f0f_31284cuda3std3__45__cpo6cbeginE,(_ZN39_INTERNAL_536b3c1e_4_k_cu_09959f0f_31284cuda3std3__48in_placeE - _ZN39_INTERNAL_536b3c1e_4_k_cu_09959f0f_31284cuda3std3__45__cpo6cbeginE)
_ZN39_INTERNAL_536b3c1e_4_k_cu_09959f0f_31284cuda3std3__45__cpo6cbeginE:
	.zero		1
	.type		_ZN39_INTERNAL_536b3c1e_4_k_cu_09959f0f_31284cuda3std3__48in_placeE,@object
	.size		_ZN39_INTERNAL_536b3c1e_4_k_cu_09959f0f_31284cuda3std3__48in_placeE,(_ZN39_INTERNAL_536b3c1e_4_k_cu_09959f0f_31284cuda3std6ranges3__45__cpo9iter_moveE - _ZN39_INTERNAL_536b3c1e_4_k_cu_09959f0f_31284cuda3std3__48in_placeE)
_ZN39_INTERNAL_536b3c1e_4_k_cu_09959f0f_31284cuda3std3__48in_placeE:
	.zero		1
	.type		_ZN39_INTERNAL_536b3c1e_4_k_cu_09959f0f_31284cuda3std6ranges3__45__cpo9iter_moveE,@object
	.size		_ZN39_INTERNAL_536b3c1e_4_k_cu_09959f0f_31284cuda3std6ranges3__45__cpo9iter_moveE,(_ZN39_INTERNAL_536b3c1e_4_k_cu_09959f0f_31284cuda3std3__45__cpo5beginE - _ZN39_INTERNAL_536b3c1e_4_k_cu_09959f0f_31284cuda3std6ranges3__45__cpo9iter_moveE)
_ZN39_INTERNAL_536b3c1e_4_k_cu_09959f0f_31284cuda3std6ranges3__45__cpo9iter_moveE:
	.zero		1
	.type		_ZN39_INTERNAL_536b3c1e_4_k_cu_09959f0f_31284cuda3std3__45__cpo5beginE,@object
	.size		_ZN39_INTERNAL_536b3c1e_4_k_cu_09959f0f_31284cuda3std3__45__cpo5beginE,(_ZN39_INTERNAL_536b3c1e_4_k_cu_09959f0f_31284cuda3std3__441_GLOBAL__N__536b3c1e_4_k_cu_09959f0f_31286ignoreE - _ZN39_INTERNAL_536b3c1e_4_k_cu_09959f0f_31284cuda3std3__45__cpo5beginE)
_ZN39_INTERNAL_536b3c1e_4_k_cu_09959f0f_31284cuda3std3__45__cpo5beginE:
	.zero		1
	.type		_ZN39_INTERNAL_536b3c1e_4_k_cu_09959f0f_31284cuda3std3__441_GLOBAL__N__536b3c1e_4_k_cu_09959f0f_31286ignoreE,@object
	.size		_ZN39_INTERNAL_536b3c1e_4_k_cu_09959f0f_31284cuda3std3__441_GLOBAL__N__536b3c1e_4_k_cu_09959f0f_31286ignoreE,(_ZN39_INTERNAL_536b3c1e_4_k_cu_09959f0f_31284cute7productE - _ZN39_INTERNAL_536b3c1e_4_k_cu_09959f0f_31284cuda3std3__441_GLOBAL__N__536b3c1e_4_k_cu_09959f0f_31286ignoreE)
_ZN39_INTERNAL_536b3c1e_4_k_cu_09959f0f_31284cuda3std3__441_GLOBAL__N__536b3c1e_4_k_cu_09959f0f_31286ignoreE:
	.zero		1
	.type		_ZN39_INTERNAL_536b3c1e_4_k_cu_09959f0f_31284cute7productE,@object
	.size		_ZN39_INTERNAL_536b3c1e_4_k_cu_09959f0f_31284cute7productE,(_ZN39_INTERNAL_536b3c1e_4_k_cu_09959f0f_31284cuda3std3__45__cpo3endE - _ZN39_INTERNAL_536b3c1e_4_k_cu_09959f0f_31284cute7productE)
_ZN39_INTERNAL_536b3c1e_4_k_cu_09959f0f_31284cute7productE:
	.zero		1
	.type		_ZN39_INTERNAL_536b3c1e_4_k_cu_09959f0f_31284cuda3std3__45__cpo3endE,@object
	.size		_ZN39_INTERNAL_536b3c1e_4_k_cu_09959f0f_31284cuda3std3__45__cpo3endE,(_ZN39_INTERNAL_536b3c1e_4_k_cu_09959f0f_31284cuda3std3__419piecewise_constructE - _ZN39_INTERNAL_536b3c1e_4_k_cu_09959f0f_31284cuda3std3__45__cpo3endE)
_ZN39_INTERNAL_536b3c1e_4_k_cu_09959f0f_31284cuda3std3__45__cpo3endE:
	.zero		1
	.type		_ZN39_INTERNAL_536b3c1e_4_k_cu_09959f0f_31284cuda3std3__419piecewise_constructE,@object
	.size		_ZN39_INTERNAL_536b3c1e_4_k_cu_09959f0f_31284cuda3std3__419piecewise_constructE,(_ZN39_INTERNAL_536b3c1e_4_k_cu_09959f0f_31284cuda3std3__45__cpo4cendE - _ZN39_INTERNAL_536b3c1e_4_k_cu_09959f0f_31284cuda3std3__419piecewise_constructE)
_ZN39_INTERNAL_536b3c1e_4_k_cu_09959f0f_31284cuda3std3__419piecewise_constructE:
	.zero		1
	.type		_ZN39_INTERNAL_536b3c1e_4_k_cu_09959f0f_31284cuda3std3__45__cpo4cendE,@object
	.size		_ZN39_INTERNAL_536b3c1e_4_k_cu_09959f0f_31284cuda3std3__45__cpo4cendE,(_ZN39_INTERNAL_536b3c1e_4_k_cu_09959f0f_31284cuda3std6ranges3__45__cpo4swapE - _ZN39_INTERNAL_536b3c1e_4_k_cu_09959f0f_31284cuda3std3__45__cpo4cendE)
_ZN39_INTERNAL_536b3c1e_4_k_cu_09959f0f_31284cuda3std3__45__cpo4cendE:
	.zero		1
	.type		_ZN39_INTERNAL_536b3c1e_4_k_cu_09959f0f_31284cuda3std6ranges3__45__cpo4swapE,@object
	.size		_ZN39_INTERNAL_536b3c1e_4_k_cu_09959f0f_31284cuda3std6ranges3__45__cpo4swapE,(.L_9 - _ZN39_INTERNAL_536b3c1e_4_k_cu_09959f0f_31284cuda3std6ranges3__45__cpo4swapE)
_ZN39_INTERNAL_536b3c1e_4_k_cu_09959f0f_31284cuda3std6ranges3__45__cpo4swapE:
	.zero		1
.L_9:


//--------------------- .nv.constant0._ZN7cutlass13device_kernelINS_4fmha6kernel28FmhaKernelTmaWarpSpecializedINS1_10collective30FmhaMainloopTmaWarpSpecializedINS_6half_tEffN4cute5tupleIJNS7_1CILi128EEESA_NS9_ILi48EEEEEENS8_IJiNS9_ILi1EEENS8_IJiiEEEEEESF_SF_NS4_14ResidualFusionEJEEENS4_15FmhaFwdEpilogueIS6_fNS8_IJNS9_ILi64EEESB_SA_EEEEENS2_23IndividualTileSchedulerEJEEEEEvNT_6ParamsE --------------------------
	.section	.nv.constant0._ZN7cutlass13device_kernelINS_4fmha6kernel28FmhaKernelTmaWarpSpecializedINS1_10collective30FmhaMainloopTmaWarpSpecializedINS_6half_tEffN4cute5tupleIJNS7_1CILi128EEESA_NS9_ILi48EEEEEENS8_IJiNS9_ILi1EEENS8_IJiiEEEEEESF_SF_NS4_14ResidualFusionEJEEENS4_15FmhaFwdEpilogueIS6_fNS8_IJNS9_ILi64EEESB_SA_EEEEENS2_23IndividualTileSchedulerEJEEEEEvNT_6ParamsE,"a",@progbits
	.sectionflags	@""
	.align	4
.nv.constant0._ZN7cutlass13device_kernelINS_4fmha6kernel28FmhaKernelTmaWarpSpecializedINS1_10collective30FmhaMainloopTmaWarpSpecializedINS_6half_tEffN4cute5tupleIJNS7_1CILi128EEESA_NS9_ILi48EEEEEENS8_IJiNS9_ILi1EEENS8_IJiiEEEEEESF_SF_NS4_14ResidualFusionEJEEENS4_15FmhaFwdEpilogueIS6_fNS8_IJNS9_ILi64EEESB_SA_EEEEENS2_23IndividualTileSchedulerEJEEEEEvNT_6ParamsE:
	.zero		2688


//--------------------- SYMBOLS --------------------------

	.type		.nv.reservedSmem.offset0,@object
	.size		.nv.reservedSmem.offset0,0x4
	.type		__assertfail,@function
